	.target	sm_103a

	.elftype	@"ET_EXEC"


//--------------------- .note.nv.tkinfo           --------------------------
	.section	.note.nv.tkinfo,"",@"SHT_NOTE"
	.sectionflags	@"SHF_NOTE_NV_TKINFO"
	.tkinfo
        /*0018*/ 	.word	0x00000002
        /*0030*/ 	.string	""
        /*0030*/ 	.string	"ptxas"
        /*0030*/ 	.string	"Cuda compilation tools, release 13.0, V13.0.88"
        /*0030*/ 	.string	"Build cuda_13.0.r13.0/compiler.36424714_0"
        /*0030*/ 	.string	"-arch sm_103a -m 64 "



//--------------------- .note.nv.cuinfo           --------------------------
	.section	.note.nv.cuinfo,"",@"SHT_NOTE"
	.sectionflags	@"SHF_NOTE_NV_CUINFO"
        /*0018*/ 	.short	0x0002
        /*001a*/ 	.short	0x0067
        /*001c*/ 	.short	0x0082
	.zero		2


//--------------------- .nv.info                  --------------------------
	.section	.nv.info,"",@"SHT_CUDA_INFO"
	.align	4


	//----- nvinfo : EIATTR_REGCOUNT
	.align		4
        /*0000*/ 	.byte	0x04, 0x2f
        /*0002*/ 	.short	(.L_12 - .L_11)
	.align		4
.L_11:
        /*0004*/ 	.word	index@(_ZN7cutlass13device_kernelIN5flash11enable_sm90INS1_16FlashAttnFwdSm90INS1_25CollectiveMainloopFwdSm90ILi2EN4cute5tupleIJNS5_1CILi1EEES8_S8_EEENS6_IJNS7_ILi128EEENS7_ILi160EEENS7_ILi192EEEEEELi128ENS_12float_e4m3_tEfNS_4arch4Sm90ELb1ELb0ELb0ELb1ELb1ELb1ELb0ELb1ELb1ELb1ELb0ELb0EEENS1_21CollectiveEpilogueFwdINS6_IJSA_SA_SB_EEES9_NS_10bfloat16_tESG_Li256ELb1ELb1ELb0ELb1EEENS1_36VarlenDynamicPersistentTileSchedulerILi128ELi160ELi256ELi128ELb0ELb1ELb1ELb1ELb1ELb1EEEEEEEEEvNT_6ParamsE)
        /*0008*/ 	.word	0x00000004


	//----- nvinfo : EIATTR_FRAME_SIZE
	.align		4
.L_12:
        /*000c*/ 	.byte	0x04, 0x11
        /*000e*/ 	.short	(.L_14 - .L_13)
	.align		4
.L_13:
        /*0010*/ 	.word	index@(_ZN7cutlass13device_kernelIN5flash11enable_sm90INS1_16FlashAttnFwdSm90INS1_25CollectiveMainloopFwdSm90ILi2EN4cute5tupleIJNS5_1CILi1EEES8_S8_EEENS6_IJNS7_ILi128EEENS7_ILi160EEENS7_ILi192EEEEEELi128ENS_12float_e4m3_tEfNS_4arch4Sm90ELb1ELb0ELb0ELb1ELb1ELb1ELb0ELb1ELb1ELb1ELb0ELb0EEENS1_21CollectiveEpilogueFwdINS6_IJSA_SA_SB_EEES9_NS_10bfloat16_tESG_Li256ELb1ELb1ELb0ELb1EEENS1_36VarlenDynamicPersistentTileSchedulerILi128ELi160ELi256ELi128ELb0ELb1ELb1ELb1ELb1ELb1EEEEEEEEEvNT_6ParamsE)
        /*0014*/ 	.word	0x00000000


	//----- nvinfo : EIATTR_REGCOUNT
	.align		4
.L_14:
        /*0018*/ 	.byte	0x04, 0x2f
        /*001a*/ 	.short	(.L_16 - .L_15)
	.align		4
.L_15:
        /*001c*/ 	.word	index@(_ZN7cutlass13device_kernelIN5flash11enable_sm90INS1_16FlashAttnFwdSm90INS1_25CollectiveMainloopFwdSm90ILi2EN4cute5tupleIJNS5_1CILi1EEES8_S8_EEENS6_IJNS7_ILi128EEENS7_ILi160EEENS7_ILi192EEEEEELi128ENS_12float_e4m3_tEfNS_4arch4Sm90ELb1ELb0ELb0ELb1ELb1ELb0ELb0ELb1ELb1ELb1ELb0ELb0EEENS1_21CollectiveEpilogueFwdINS6_IJSA_SA_SB_EEES9_NS_10bfloat16_tESG_Li256ELb1ELb1ELb0ELb1EEENS1_36VarlenDynamicPersistentTileSchedulerILi128ELi160ELi256ELi128ELb0ELb1ELb1ELb1ELb1ELb1EEEEEEEEEvNT_6ParamsE)
        /*0020*/ 	.word	0x00000004


	//----- nvinfo : EIATTR_FRAME_SIZE
	.align		4
.L_16:
        /*0024*/ 	.byte	0x04, 0x11
        /*0026*/ 	.short	(.L_18 - .L_17)
	.align		4
.L_17:
        /*0028*/ 	.word	index@(_ZN7cutlass13device_kernelIN5flash11enable_sm90INS1_16FlashAttnFwdSm90INS1_25CollectiveMainloopFwdSm90ILi2EN4cute5tupleIJNS5_1CILi1EEES8_S8_EEENS6_IJNS7_ILi128EEENS7_ILi160EEENS7_ILi192EEEEEELi128ENS_12float_e4m3_tEfNS_4arch4Sm90ELb1ELb0ELb0ELb1ELb1ELb0ELb0ELb1ELb1ELb1ELb0ELb0EEENS1_21CollectiveEpilogueFwdINS6_IJSA_SA_SB_EEES9_NS_10bfloat16_tESG_Li256ELb1ELb1ELb0ELb1EEENS1_36VarlenDynamicPersistentTileSchedulerILi128ELi160ELi256ELi128ELb0ELb1ELb1ELb1ELb1ELb1EEEEEEEEEvNT_6ParamsE)
        /*002c*/ 	.word	0x00000000


	//----- nvinfo : EIATTR_REGCOUNT
	.align		4
.L_18:
        /*0030*/ 	.byte	0x04, 0x2f
        /*0032*/ 	.short	(.L_20 - .L_19)
	.align		4
.L_19:
        /*0034*/ 	.word	index@(_ZN7cutlass13device_kernelIN5flash11enable_sm90INS1_16FlashAttnFwdSm90INS1_25CollectiveMainloopFwdSm90ILi2EN4cute5tupleIJNS5_1CILi1EEES8_S8_EEENS6_IJNS7_ILi128EEENS7_ILi160EEENS7_ILi192EEEEEELi128ENS_12float_e4m3_tEfNS_4arch4Sm90ELb1ELb0ELb0ELb0ELb1ELb0ELb0ELb1ELb1ELb1ELb0ELb0EEENS1_21CollectiveEpilogueFwdINS6_IJSA_SA_SB_EEES9_NS_10bfloat16_tESG_Li256ELb0ELb1ELb0ELb1EEENS1_30DynamicPersistentTileSchedulerILi256ELi128ELb0ELb1ELb1EEEEEEEEEvNT_6ParamsE)
        /*0038*/ 	.word	0x00000004


	//----- nvinfo : EIATTR_FRAME_SIZE
	.align		4
.L_20:
        /*003c*/ 	.byte	0x04, 0x11
        /*003e*/ 	.short	(.L_22 - .L_21)
	.align		4
.L_21:
        /*0040*/ 	.word	index@(_ZN7cutlass13device_kernelIN5flash11enable_sm90INS1_16FlashAttnFwdSm90INS1_25CollectiveMainloopFwdSm90ILi2EN4cute5tupleIJNS5_1CILi1EEES8_S8_EEENS6_IJNS7_ILi128EEENS7_ILi160EEENS7_ILi192EEEEEELi128ENS_12float_e4m3_tEfNS_4arch4Sm90ELb1ELb0ELb0ELb0ELb1ELb0ELb0ELb1ELb1ELb1ELb0ELb0EEENS1_21CollectiveEpilogueFwdINS6_IJSA_SA_SB_EEES9_NS_10bfloat16_tESG_Li256ELb0ELb1ELb0ELb1EEENS1_30DynamicPersistentTileSchedulerILi256ELi128ELb0ELb1ELb1EEEEEEEEEvNT_6ParamsE)
        /*0044*/ 	.word	0x00000000


	//----- nvinfo : EIATTR_REGCOUNT
	.align		4
.L_22:
        /*0048*/ 	.byte	0x04, 0x2f
        /*004a*/ 	.short	(.L_24 - .L_23)
	.align		4
.L_23:
        /*004c*/ 	.word	index@(_ZN7cutlass13device_kernelIN5flash11enable_sm90INS1_16FlashAttnFwdSm90INS1_25CollectiveMainloopFwdSm90ILi2EN4cute5tupleIJNS5_1CILi1EEES8_S8_EEENS6_IJNS7_ILi128EEESA_NS7_ILi192EEEEEELi128ENS_12float_e4m3_tEfNS_4arch4Sm90ELb0ELb1ELb0ELb1ELb1ELb1ELb0ELb1ELb1ELb1ELb0ELb0EEENS1_21CollectiveEpilogueFwdINS6_IJSA_SA_SA_EEES9_NS_10bfloat16_tESF_Li256ELb1ELb1ELb0ELb1EEENS1_36VarlenDynamicPersistentTileSchedulerILi128ELi128ELi256ELi128ELb0ELb1ELb1ELb1ELb0ELb1EEEEEEEEEvNT_6ParamsE)
        /*0050*/ 	.word	0x00000004


	//----- nvinfo : EIATTR_FRAME_SIZE
	.align		4
.L_24:
        /*0054*/ 	.byte	0x04, 0x11
        /*0056*/ 	.short	(.L_26 - .L_25)
	.align		4
.L_25:
        /*0058*/ 	.word	index@(_ZN7cutlass13device_kernelIN5flash11enable_sm90INS1_16FlashAttnFwdSm90INS1_25CollectiveMainloopFwdSm90ILi2EN4cute5tupleIJNS5_1CILi1EEES8_S8_EEENS6_IJNS7_ILi128EEESA_NS7_ILi192EEEEEELi128ENS_12float_e4m3_tEfNS_4arch4Sm90ELb0ELb1ELb0ELb1ELb1ELb1ELb0ELb1ELb1ELb1ELb0ELb0EEENS1_21CollectiveEpilogueFwdINS6_IJSA_SA_SA_EEES9_NS_10bfloat16_tESF_Li256ELb1ELb1ELb0ELb1EEENS1_36VarlenDynamicPersistentTileSchedulerILi128ELi128ELi256ELi128ELb0ELb1ELb1ELb1ELb0ELb1EEEEEEEEEvNT_6ParamsE)
        /*005c*/ 	.word	0x00000000


	//----- nvinfo : EIATTR_REGCOUNT
	.align		4
.L_26:
        /*0060*/ 	.byte	0x04, 0x2f
        /*0062*/ 	.short	(.L_28 - .L_27)
	.align		4
.L_27:
        /*0064*/ 	.word	index@(_ZN7cutlass13device_kernelIN5flash11enable_sm90INS1_16FlashAttnFwdSm90INS1_25CollectiveMainloopFwdSm90ILi2EN4cute5tupleIJNS5_1CILi1EEES8_S8_EEENS6_IJNS7_ILi128EEESA_NS7_ILi192EEEEEELi128ENS_12float_e4m3_tEfNS_4arch4Sm90ELb0ELb1ELb0ELb1ELb1ELb0ELb0ELb1ELb1ELb1ELb0ELb0EEENS1_21CollectiveEpilogueFwdINS6_IJSA_SA_SA_EEES9_NS_10bfloat16_tESF_Li256ELb1ELb1ELb0ELb1EEENS1_36VarlenDynamicPersistentTileSchedulerILi128ELi128ELi256ELi128ELb0ELb1ELb1ELb1ELb0ELb1EEEEEEEEEvNT_6ParamsE)
        /*0068*/ 	.word	0x00000004


	//----- nvinfo : EIATTR_FRAME_SIZE
	.align		4
.L_28:
        /*006c*/ 	.byte	0x04, 0x11
        /*006e*/ 	.short	(.L_30 - .L_29)
	.align		4
.L_29:
        /*0070*/ 	.word	index@(_ZN7cutlass13device_kernelIN5flash11enable_sm90INS1_16FlashAttnFwdSm90INS1_25CollectiveMainloopFwdSm90ILi2EN4cute5tupleIJNS5_1CILi1EEES8_S8_EEENS6_IJNS7_ILi128EEESA_NS7_ILi192EEEEEELi128ENS_12float_e4m3_tEfNS_4arch4Sm90ELb0ELb1ELb0ELb1ELb1ELb0ELb0ELb1ELb1ELb1ELb0ELb0EEENS1_21CollectiveEpilogueFwdINS6_IJSA_SA_SA_EEES9_NS_10bfloat16_tESF_Li256ELb1ELb1ELb0ELb1EEENS1_36VarlenDynamicPersistentTileSchedulerILi128ELi128ELi256ELi128ELb0ELb1ELb1ELb1ELb0ELb1EEEEEEEEEvNT_6ParamsE)
        /*0074*/ 	.word	0x00000000


	//----- nvinfo : EIATTR_REGCOUNT
	.align		4
.L_30:
        /*0078*/ 	.byte	0x04, 0x2f
        /*007a*/ 	.short	(.L_32 - .L_31)
	.align		4
.L_31:
        /*007c*/ 	.word	index@(_ZN7cutlass13device_kernelIN5flash11enable_sm90INS1_16FlashAttnFwdSm90INS1_25CollectiveMainloopFwdSm90ILi2EN4cute5tupleIJNS5_1CILi1EEES8_S8_EEENS6_IJNS7_ILi128EEESA_NS7_ILi192EEEEEELi128ENS_12float_e4m3_tEfNS_4arch4Sm90ELb0ELb1ELb0ELb0ELb1ELb0ELb0ELb1ELb1ELb1ELb0ELb0EEENS1_21CollectiveEpilogueFwdINS6_IJSA_SA_SA_EEES9_NS_10bfloat16_tESF_Li256ELb0ELb1ELb0ELb1EEENS1_30DynamicPersistentTileSchedulerILi256ELi128ELb0ELb1ELb1EEEEEEEEEvNT_6ParamsE)
        /*0080*/ 	.word	0x00000004


	//----- nvinfo : EIATTR_FRAME_SIZE
	.align		4
.L_32:
        /*0084*/ 	.byte	0x04, 0x11
        /*0086*/ 	.short	(.L_34 - .L_33)
	.align		4
.L_33:
        /*0088*/ 	.word	index@(_ZN7cutlass13device_kernelIN5flash11enable_sm90INS1_16FlashAttnFwdSm90INS1_25CollectiveMainloopFwdSm90ILi2EN4cute5tupleIJNS5_1CILi1EEES8_S8_EEENS6_IJNS7_ILi128EEESA_NS7_ILi192EEEEEELi128ENS_12float_e4m3_tEfNS_4arch4Sm90ELb0ELb1ELb0ELb0ELb1ELb0ELb0ELb1ELb1ELb1ELb0ELb0EEENS1_21CollectiveEpilogueFwdINS6_IJSA_SA_SA_EEES9_NS_10bfloat16_tESF_Li256ELb0ELb1ELb0ELb1EEENS1_30DynamicPersistentTileSchedulerILi256ELi128ELb0ELb1ELb1EEEEEEEEEvNT_6ParamsE)
        /*008c*/ 	.word	0x00000000


	//----- nvinfo : EIATTR_REGCOUNT
	.align		4
.L_34:
        /*0090*/ 	.byte	0x04, 0x2f
        /*0092*/ 	.short	(.L_36 - .L_35)
	.align		4
.L_35:
        /*0094*/ 	.word	index@(_ZN7cutlass13device_kernelIN5flash11enable_sm90INS1_16FlashAttnFwdSm90INS1_25CollectiveMainloopFwdSm90ILi2EN4cute5tupleIJNS5_1CILi1EEES8_S8_EEENS6_IJNS7_ILi128EEENS7_ILi160EEENS7_ILi192EEEEEELi128ENS_12float_e4m3_tEfNS_4arch4Sm90ELb0ELb0ELb0ELb1ELb1ELb1ELb0ELb1ELb1ELb1ELb0ELb0EEENS1_21CollectiveEpilogueFwdINS6_IJSA_SA_SB_EEES9_NS_10bfloat16_tESG_Li256ELb1ELb1ELb0ELb1EEENS1_36VarlenDynamicPersistentTileSchedulerILi128ELi160ELi256ELi128ELb0ELb1ELb1ELb0ELb1ELb1EEEEEEEEEvNT_6ParamsE)
        /*0098*/ 	.word	0x00000004


	//----- nvinfo : EIATTR_FRAME_SIZE
	.align		4
.L_36:
        /*009c*/ 	.byte	0x04, 0x11
        /*009e*/ 	.short	(.L_38 - .L_37)
	.align		4
.L_37:
        /*00a0*/ 	.word	index@(_ZN7cutlass13device_kernelIN5flash11enable_sm90INS1_16FlashAttnFwdSm90INS1_25CollectiveMainloopFwdSm90ILi2EN4cute5tupleIJNS5_1CILi1EEES8_S8_EEENS6_IJNS7_ILi128EEENS7_ILi160EEENS7_ILi192EEEEEELi128ENS_12float_e4m3_tEfNS_4arch4Sm90ELb0ELb0ELb0ELb1ELb1ELb1ELb0ELb1ELb1ELb1ELb0ELb0EEENS1_21CollectiveEpilogueFwdINS6_IJSA_SA_SB_EEES9_NS_10bfloat16_tESG_Li256ELb1ELb1ELb0ELb1EEENS1_36VarlenDynamicPersistentTileSchedulerILi128ELi160ELi256ELi128ELb0ELb1ELb1ELb0ELb1ELb1EEEEEEEEEvNT_6ParamsE)
        /*00a4*/ 	.word	0x00000000


	//----- nvinfo : EIATTR_REGCOUNT
	.align		4
.L_38:
        /*00a8*/ 	.byte	0x04, 0x2f
        /*00aa*/ 	.short	(.L_40 - .L_39)
	.align		4
.L_39:
        /*00ac*/ 	.word	index@(_ZN7cutlass13device_kernelIN5flash11enable_sm90INS1_16FlashAttnFwdSm90INS1_25CollectiveMainloopFwdSm90ILi2EN4cute5tupleIJNS5_1CILi1EEES8_S8_EEENS6_IJNS7_ILi128EEENS7_ILi160EEENS7_ILi192EEEEEELi128ENS_12float_e4m3_tEfNS_4arch4Sm90ELb0ELb0ELb0ELb1ELb1ELb0ELb0ELb1ELb1ELb1ELb0ELb0EEENS1_21CollectiveEpilogueFwdINS6_IJSA_SA_SB_EEES9_NS_10bfloat16_tESG_Li256ELb1ELb1ELb0ELb1EEENS1_36VarlenDynamicPersistentTileSchedulerILi128ELi160ELi256ELi128ELb0ELb1ELb1ELb0ELb1ELb1EEEEEEEEEvNT_6ParamsE)
        /*00b0*/ 	.word	0x00000004


	//----- nvinfo : EIATTR_FRAME_SIZE
	.align		4
.L_40:
        /*00b4*/ 	.byte	0x04, 0x11
        /*00b6*/ 	.short	(.L_42 - .L_41)
	.align		4
.L_41:
        /*00b8*/ 	.word	index@(_ZN7cutlass13device_kernelIN5flash11enable_sm90INS1_16FlashAttnFwdSm90INS1_25CollectiveMainloopFwdSm90ILi2EN4cute5tupleIJNS5_1CILi1EEES8_S8_EEENS6_IJNS7_ILi128EEENS7_ILi160EEENS7_ILi192EEEEEELi128ENS_12float_e4m3_tEfNS_4arch4Sm90ELb0ELb0ELb0ELb1ELb1ELb0ELb0ELb1ELb1ELb1ELb0ELb0EEENS1_21CollectiveEpilogueFwdINS6_IJSA_SA_SB_EEES9_NS_10bfloat16_tESG_Li256ELb1ELb1ELb0ELb1EEENS1_36VarlenDynamicPersistentTileSchedulerILi128ELi160ELi256ELi128ELb0ELb1ELb1ELb0ELb1ELb1EEEEEEEEEvNT_6ParamsE)
        /*00bc*/ 	.word	0x00000000


	//----- nvinfo : EIATTR_REGCOUNT
	.align		4
.L_42:
        /*00c0*/ 	.byte	0x04, 0x2f
        /*00c2*/ 	.short	(.L_44 - .L_43)
	.align		4
.L_43:
        /*00c4*/ 	.word	index@(_ZN7cutlass13device_kernelIN5flash11enable_sm90INS1_16FlashAttnFwdSm90INS1_25CollectiveMainloopFwdSm90ILi2EN4cute5tupleIJNS5_1CILi1EEES8_S8_EEENS6_IJNS7_ILi128EEENS7_ILi160EEENS7_ILi192EEEEEELi128ENS_12float_e4m3_tEfNS_4arch4Sm90ELb0ELb0ELb0ELb0ELb1ELb0ELb0ELb1ELb1ELb1ELb0ELb0EEENS1_21CollectiveEpilogueFwdINS6_IJSA_SA_SB_EEES9_NS_10bfloat16_tESG_Li256ELb0ELb1ELb0ELb1EEENS1_29StaticPersistentTileSchedulerILb0EEEEEEEEEvNT_6ParamsE)
        /*00c8*/ 	.word	0x00000004


	//----- nvinfo : EIATTR_FRAME_SIZE
	.align		4
.L_44:
        /*00cc*/ 	.byte	0x04, 0x11
        /*00ce*/ 	.short	(.L_46 - .L_45)
	.align		4
.L_45:
        /*00d0*/ 	.word	index@(_ZN7cutlass13device_kernelIN5flash11enable_sm90INS1_16FlashAttnFwdSm90INS1_25CollectiveMainloopFwdSm90ILi2EN4cute5tupleIJNS5_1CILi1EEES8_S8_EEENS6_IJNS7_ILi128EEENS7_ILi160EEENS7_ILi192EEEEEELi128ENS_12float_e4m3_tEfNS_4arch4Sm90ELb0ELb0ELb0ELb0ELb1ELb0ELb0ELb1ELb1ELb1ELb0ELb0EEENS1_21CollectiveEpilogueFwdINS6_IJSA_SA_SB_EEES9_NS_10bfloat16_tESG_Li256ELb0ELb1ELb0ELb1EEENS1_29StaticPersistentTileSchedulerILb0EEEEEEEEEvNT_6ParamsE)
        /*00d4*/ 	.word	0x00000000


	//----- nvinfo : EIATTR_MIN_STACK_SIZE
	.align		4
.L_46:
        /*00d8*/ 	.byte	0x04, 0x12
        /*00da*/ 	.short	(.L_48 - .L_47)
	.align		4
.L_47:
        /*00dc*/ 	.word	index@(_ZN7cutlass13device_kernelIN5flash11enable_sm90INS1_16FlashAttnFwdSm90INS1_25CollectiveMainloopFwdSm90ILi2EN4cute5tupleIJNS5_1CILi1EEES8_S8_EEENS6_IJNS7_ILi128EEENS7_ILi160EEENS7_ILi192EEEEEELi128ENS_12float_e4m3_tEfNS_4arch4Sm90ELb0ELb0ELb0ELb0ELb1ELb0ELb0ELb1ELb1ELb1ELb0ELb0EEENS1_21CollectiveEpilogueFwdINS6_IJSA_SA_SB_EEES9_NS_10bfloat16_tESG_Li256ELb0ELb1ELb0ELb1EEENS1_29StaticPersistentTileSchedulerILb0EEEEEEEEEvNT_6ParamsE)
        /*00e0*/ 	.word	0x00000000


	//----- nvinfo : EIATTR_MIN_STACK_SIZE
	.align		4
.L_48:
        /*00e4*/ 	.byte	0x04, 0x12
        /*00e6*/ 	.short	(.L_50 - .L_49)
	.align		4
.L_49:
        /*00e8*/ 	.word	index@(_ZN7cutlass13device_kernelIN5flash11enable_sm90INS1_16FlashAttnFwdSm90INS1_25CollectiveMainloopFwdSm90ILi2EN4cute5tupleIJNS5_1CILi1EEES8_S8_EEENS6_IJNS7_ILi128EEENS7_ILi160EEENS7_ILi192EEEEEELi128ENS_12float_e4m3_tEfNS_4arch4Sm90ELb0ELb0ELb0ELb1ELb1ELb0ELb0ELb1ELb1ELb1ELb0ELb0EEENS1_21CollectiveEpilogueFwdINS6_IJSA_SA_SB_EEES9_NS_10bfloat16_tESG_Li256ELb1ELb1ELb0ELb1EEENS1_36VarlenDynamicPersistentTileSchedulerILi128ELi160ELi256ELi128ELb0ELb1ELb1ELb0ELb1ELb1EEEEEEEEEvNT_6ParamsE)
        /*00ec*/ 	.word	0x00000000


	//----- nvinfo : EIATTR_MIN_STACK_SIZE
	.align		4
.L_50:
        /*00f0*/ 	.byte	0x04, 0x12
        /*00f2*/ 	.short	(.L_52 - .L_51)
	.align		4
.L_51:
        /*00f4*/ 	.word	index@(_ZN7cutlass13device_kernelIN5flash11enable_sm90INS1_16FlashAttnFwdSm90INS1_25CollectiveMainloopFwdSm90ILi2EN4cute5tupleIJNS5_1CILi1EEES8_S8_EEENS6_IJNS7_ILi128EEENS7_ILi160EEENS7_ILi192EEEEEELi128ENS_12float_e4m3_tEfNS_4arch4Sm90ELb0ELb0ELb0ELb1ELb1ELb1ELb0ELb1ELb1ELb1ELb0ELb0EEENS1_21CollectiveEpilogueFwdINS6_IJSA_SA_SB_EEES9_NS_10bfloat16_tESG_Li256ELb1ELb1ELb0ELb1EEENS1_36VarlenDynamicPersistentTileSchedulerILi128ELi160ELi256ELi128ELb0ELb1ELb1ELb0ELb1ELb1EEEEEEEEEvNT_6ParamsE)
        /*00f8*/ 	.word	0x00000000


	//----- nvinfo : EIATTR_MIN_STACK_SIZE
	.align		4
.L_52:
        /*00fc*/ 	.byte	0x04, 0x12
        /*00fe*/ 	.short	(.L_54 - .L_53)
	.align		4
.L_53:
        /*0100*/ 	.word	index@(_ZN7cutlass13device_kernelIN5flash11enable_sm90INS1_16FlashAttnFwdSm90INS1_25CollectiveMainloopFwdSm90ILi2EN4cute5tupleIJNS5_1CILi1EEES8_S8_EEENS6_IJNS7_ILi128EEESA_NS7_ILi192EEEEEELi128ENS_12float_e4m3_tEfNS_4arch4Sm90ELb0ELb1ELb0ELb0ELb1ELb0ELb0ELb1ELb1ELb1ELb0ELb0EEENS1_21CollectiveEpilogueFwdINS6_IJSA_SA_SA_EEES9_NS_10bfloat16_tESF_Li256ELb0ELb1ELb0ELb1EEENS1_30DynamicPersistentTileSchedulerILi256ELi128ELb0ELb1ELb1EEEEEEEEEvNT_6ParamsE)
        /*0104*/ 	.word	0x00000000


	//----- nvinfo : EIATTR_MIN_STACK_SIZE
	.align		4
.L_54:
        /*0108*/ 	.byte	0x04, 0x12
        /*010a*/ 	.short	(.L_56 - .L_55)
	.align		4
.L_55:
        /*010c*/ 	.word	index@(_ZN7cutlass13device_kernelIN5flash11enable_sm90INS1_16FlashAttnFwdSm90INS1_25CollectiveMainloopFwdSm90ILi2EN4cute5tupleIJNS5_1CILi1EEES8_S8_EEENS6_IJNS7_ILi128EEESA_NS7_ILi192EEEEEELi128ENS_12float_e4m3_tEfNS_4arch4Sm90ELb0ELb1ELb0ELb1ELb1ELb0ELb0ELb1ELb1ELb1ELb0ELb0EEENS1_21CollectiveEpilogueFwdINS6_IJSA_SA_SA_EEES9_NS_10bfloat16_tESF_Li256ELb1ELb1ELb0ELb1EEENS1_36VarlenDynamicPersistentTileSchedulerILi128ELi128ELi256ELi128ELb0ELb1ELb1ELb1ELb0ELb1EEEEEEEEEvNT_6ParamsE)
        /*0110*/ 	.word	0x00000000


	//----- nvinfo : EIATTR_MIN_STACK_SIZE
	.align		4
.L_56:
        /*0114*/ 	.byte	0x04, 0x12
        /*0116*/ 	.short	(.L_58 - .L_57)
	.align		4
.L_57:
        /*0118*/ 	.word	index@(_ZN7cutlass13device_kernelIN5flash11enable_sm90INS1_16FlashAttnFwdSm90INS1_25CollectiveMainloopFwdSm90ILi2EN4cute5tupleIJNS5_1CILi1EEES8_S8_EEENS6_IJNS7_ILi128EEESA_NS7_ILi192EEEEEELi128ENS_12float_e4m3_tEfNS_4arch4Sm90ELb0ELb1ELb0ELb1ELb1ELb1ELb0ELb1ELb1ELb1ELb0ELb0EEENS1_21CollectiveEpilogueFwdINS6_IJSA_SA_SA_EEES9_NS_10bfloat16_tESF_Li256ELb1ELb1ELb0ELb1EEENS1_36VarlenDynamicPersistentTileSchedulerILi128ELi128ELi256ELi128ELb0ELb1ELb1ELb1ELb0ELb1EEEEEEEEEvNT_6ParamsE)
        /*011c*/ 	.word	0x00000000


	//----- nvinfo : EIATTR_MIN_STACK_SIZE
	.align		4
.L_58:
        /*0120*/ 	.byte	0x04, 0x12
        /*0122*/ 	.short	(.L_60 - .L_59)
	.align		4
.L_59:
        /*0124*/ 	.word	index@(_ZN7cutlass13device_kernelIN5flash11enable_sm90INS1_16FlashAttnFwdSm90INS1_25CollectiveMainloopFwdSm90ILi2EN4cute5tupleIJNS5_1CILi1EEES8_S8_EEENS6_IJNS7_ILi128EEENS7_ILi160EEENS7_ILi192EEEEEELi128ENS_12float_e4m3_tEfNS_4arch4Sm90ELb1ELb0ELb0ELb0ELb1ELb0ELb0ELb1ELb1ELb1ELb0ELb0EEENS1_21CollectiveEpilogueFwdINS6_IJSA_SA_SB_EEES9_NS_10bfloat16_tESG_Li256ELb0ELb1ELb0ELb1EEENS1_30DynamicPersistentTileSchedulerILi256ELi128ELb0ELb1ELb1EEEEEEEEEvNT_6ParamsE)
        /*0128*/ 	.word	0x00000000


	//----- nvinfo : EIATTR_MIN_STACK_SIZE
	.align		4
.L_60:
        /*012c*/ 	.byte	0x04, 0x12
        /*012e*/ 	.short	(.L_62 - .L_61)
	.align		4
.L_61:
        /*0130*/ 	.word	index@(_ZN7cutlass13device_kernelIN5flash11enable_sm90INS1_16FlashAttnFwdSm90INS1_25CollectiveMainloopFwdSm90ILi2EN4cute5tupleIJNS5_1CILi1EEES8_S8_EEENS6_IJNS7_ILi128EEENS7_ILi160EEENS7_ILi192EEEEEELi128ENS_12float_e4m3_tEfNS_4arch4Sm90ELb1ELb0ELb0ELb1ELb1ELb0ELb0ELb1ELb1ELb1ELb0ELb0EEENS1_21CollectiveEpilogueFwdINS6_IJSA_SA_SB_EEES9_NS_10bfloat16_tESG_Li256ELb1ELb1ELb0ELb1EEENS1_36VarlenDynamicPersistentTileSchedulerILi128ELi160ELi256ELi128ELb0ELb1ELb1ELb1ELb1ELb1EEEEEEEEEvNT_6ParamsE)
        /*0134*/ 	.word	0x00000000


	//----- nvinfo : EIATTR_MIN_STACK_SIZE
	.align		4
.L_62:
        /*0138*/ 	.byte	0x04, 0x12
        /*013a*/ 	.short	(.L_64 - .L_63)
	.align		4
.L_63:
        /*013c*/ 	.word	index@(_ZN7cutlass13device_kernelIN5flash11enable_sm90INS1_16FlashAttnFwdSm90INS1_25CollectiveMainloopFwdSm90ILi2EN4cute5tupleIJNS5_1CILi1EEES8_S8_EEENS6_IJNS7_ILi128EEENS7_ILi160EEENS7_ILi192EEEEEELi128ENS_12float_e4m3_tEfNS_4arch4Sm90ELb1ELb0ELb0ELb1ELb1ELb1ELb0ELb1ELb1ELb1ELb0ELb0EEENS1_21CollectiveEpilogueFwdINS6_IJSA_SA_SB_EEES9_NS_10bfloat16_tESG_Li256ELb1ELb1ELb0ELb1EEENS1_36VarlenDynamicPersistentTileSchedulerILi128ELi160ELi256ELi128ELb0ELb1ELb1ELb1ELb1ELb1EEEEEEEEEvNT_6ParamsE)
        /*0140*/ 	.word	0x00000000
.L_64:


//--------------------- .nv.compat                --------------------------
	.section	.nv.compat,"",@"SHT_CUDA_COMPAT_INFO"
	.align	4
        /*0000*/ 	.byte	0x02, 0x09, 0x01, 0x00, 0x02, 0x02, 0x01, 0x00, 0x02, 0x05, 0x05, 0x00, 0x03, 0x07, 0x01, 0x01
        /*0010*/ 	.byte	0x02, 0x03, 0x00, 0x00, 0x02, 0x06, 0x01, 0x00, 0x04, 0x0b, 0x08, 0x00, 0x00, 0x00, 0x00, 0x00
        /*0020*/ 	.byte	0x00, 0x00, 0x00, 0x00


//--------------------- .nv.info._ZN7cutlass13device_kernelIN5flash11enable_sm90INS1_16FlashAttnFwdSm90INS1_25CollectiveMainloopFwdSm90ILi2EN4cute5tupleIJNS5_1CILi1EEES8_S8_EEENS6_IJNS7_ILi128EEENS7_ILi160EEENS7_ILi192EEEEEELi128ENS_12float_e4m3_tEfNS_4arch4Sm90ELb0ELb0ELb0ELb0ELb1ELb0ELb0ELb1ELb1ELb1ELb0ELb0EEENS1_21CollectiveEpilogueFwdINS6_IJSA_SA_SB_EEES9_NS_10bfloat16_tESG_Li256ELb0ELb1ELb0ELb1EEENS1_29StaticPersistentTileSchedulerILb0EEEEEEEEEvNT_6ParamsE --------------------------
	.section	.nv.info._ZN7cutlass13device_kernelIN5flash11enable_sm90INS1_16FlashAttnFwdSm90INS1_25CollectiveMainloopFwdSm90ILi2EN4cute5tupleIJNS5_1CILi1EEES8_S8_EEENS6_IJNS7_ILi128EEENS7_ILi160EEENS7_ILi192EEEEEELi128ENS_12float_e4m3_tEfNS_4arch4Sm90ELb0ELb0ELb0ELb0ELb1ELb0ELb0ELb1ELb1ELb1ELb0ELb0EEENS1_21CollectiveEpilogueFwdINS6_IJSA_SA_SB_EEES9_NS_10bfloat16_tESG_Li256ELb0ELb1ELb0ELb1EEENS1_29StaticPersistentTileSchedulerILb0EEEEEEEEEvNT_6ParamsE,"",@"SHT_CUDA_INFO"
	.sectionflags	@""
	.align	4


	//----- nvinfo : EIATTR_CUDA_API_VERSION
	.align		4
        /*0000*/ 	.byte	0x04, 0x37
        /*0002*/ 	.short	(.L_66 - .L_65)
.L_65:
        /*0004*/ 	.word	0x00000082


	//----- nvinfo : EIATTR_KPARAM_INFO
	.align		4
.L_66:
        /*0008*/ 	.byte	0x04, 0x17
        /*000a*/ 	.short	(.L_68 - .L_67)
.L_67:
        /*000c*/ 	.word	0x00000000
        /*0010*/ 	.short	0x0000
        /*0012*/ 	.short	0x0000
        /*0014*/ 	.byte	0x00, 0xf0, 0x01, 0x28


	//----- nvinfo : EIATTR_SPARSE_MMA_MASK
	.align		4
.L_68:
        /*0018*/ 	.byte	0x03, 0x50
        /*001a*/ 	.short	0x0000


	//----- nvinfo : EIATTR_MAXREG_COUNT
	.align		4
        /*001c*/ 	.byte	0x03, 0x1b
        /*001e*/ 	.short	0x00a8


	//----- nvinfo : EIATTR_MERCURY_ISA_VERSION
	.align		4
        /*0020*/ 	.byte	0x03, 0x5f
        /*0022*/ 	.short	0x0101


	//----- nvinfo : EIATTR_VRC_CTA_INIT_COUNT
	.align		4
        /*0024*/ 	.byte	0x02, 0x4a
	.zero		1
	.zero		1


	//----- nvinfo : EIATTR_EXIT_INSTR_OFFSETS
	.align		4
        /*0028*/ 	.byte	0x04, 0x1c
        /*002a*/ 	.short	(.L_70 - .L_69)


	//   ....[0]....
.L_69:
        /*002c*/ 	.word	0x00000010


	//----- nvinfo : EIATTR_MAX_THREADS
	.align		4
.L_70:
        /*0030*/ 	.byte	0x04, 0x05
        /*0032*/ 	.short	(.L_72 - .L_71)
.L_71:
        /*0034*/ 	.word	0x00000180
        /*0038*/ 	.word	0x00000001
        /*003c*/ 	.word	0x00000001


	//----- nvinfo : EIATTR_CBANK_PARAM_SIZE
	.align		4
.L_72:
        /*0040*/ 	.byte	0x03, 0x19
        /*0042*/ 	.short	0x0a00


	//----- nvinfo : EIATTR_PARAM_CBANK
	.align		4
        /*0044*/ 	.byte	0x04, 0x0a
        /*0046*/ 	.short	(.L_74 - .L_73)
	.align		4
.L_73:
        /*0048*/ 	.word	index@(.nv.constant0._ZN7cutlass13device_kernelIN5flash11enable_sm90INS1_16FlashAttnFwdSm90INS1_25CollectiveMainloopFwdSm90ILi2EN4cute5tupleIJNS5_1CILi1EEES8_S8_EEENS6_IJNS7_ILi128EEENS7_ILi160EEENS7_ILi192EEEEEELi128ENS_12float_e4m3_tEfNS_4arch4Sm90ELb0ELb0ELb0ELb0ELb1ELb0ELb0ELb1ELb1ELb1ELb0ELb0EEENS1_21CollectiveEpilogueFwdINS6_IJSA_SA_SB_EEES9_NS_10bfloat16_tESG_Li256ELb0ELb1ELb0ELb1EEENS1_29StaticPersistentTileSchedulerILb0EEEEEEEEEvNT_6ParamsE)
        /*004c*/ 	.short	0x0380
        /*004e*/ 	.short	0x0a00


	//----- nvinfo : EIATTR_SW_WAR
	.align		4
.L_74:
        /*0050*/ 	.byte	0x04, 0x36
        /*0052*/ 	.short	(.L_76 - .L_75)
.L_75:
        /*0054*/ 	.word	0x00000008
.L_76:


//--------------------- .nv.info._ZN7cutlass13device_kernelIN5flash11enable_sm90INS1_16FlashAttnFwdSm90INS1_25CollectiveMainloopFwdSm90ILi2EN4cute5tupleIJNS5_1CILi1EEES8_S8_EEENS6_IJNS7_ILi128EEENS7_ILi160EEENS7_ILi192EEEEEELi128ENS_12float_e4m3_tEfNS_4arch4Sm90ELb0ELb0ELb0ELb1ELb1ELb0ELb0ELb1ELb1ELb1ELb0ELb0EEENS1_21CollectiveEpilogueFwdINS6_IJSA_SA_SB_EEES9_NS_10bfloat16_tESG_Li256ELb1ELb1ELb0ELb1EEENS1_36VarlenDynamicPersistentTileSchedulerILi128ELi160ELi256ELi128ELb0ELb1ELb1ELb0ELb1ELb1EEEEEEEEEvNT_6ParamsE --------------------------
	.section	.nv.info._ZN7cutlass13device_kernelIN5flash11enable_sm90INS1_16FlashAttnFwdSm90INS1_25CollectiveMainloopFwdSm90ILi2EN4cute5tupleIJNS5_1CILi1EEES8_S8_EEENS6_IJNS7_ILi128EEENS7_ILi160EEENS7_ILi192EEEEEELi128ENS_12float_e4m3_tEfNS_4arch4Sm90ELb0ELb0ELb0ELb1ELb1ELb0ELb0ELb1ELb1ELb1ELb0ELb0EEENS1_21CollectiveEpilogueFwdINS6_IJSA_SA_SB_EEES9_NS_10bfloat16_tESG_Li256ELb1ELb1ELb0ELb1EEENS1_36VarlenDynamicPersistentTileSchedulerILi128ELi160ELi256ELi128ELb0ELb1ELb1ELb0ELb1ELb1EEEEEEEEEvNT_6ParamsE,"",@"SHT_CUDA_INFO"
	.sectionflags	@""
	.align	4


	//----- nvinfo : EIATTR_CUDA_API_VERSION
	.align		4
        /*0000*/ 	.byte	0x04, 0x37
        /*0002*/ 	.short	(.L_78 - .L_77)
.L_77:
        /*0004*/ 	.word	0x00000082


	//----- nvinfo : EIATTR_KPARAM_INFO
	.align		4
.L_78:
        /*0008*/ 	.byte	0x04, 0x17
        /*000a*/ 	.short	(.L_80 - .L_79)
.L_79:
        /*000c*/ 	.word	0x00000000
        /*0010*/ 	.short	0x0000
        /*0012*/ 	.short	0x0000
        /*0014*/ 	.byte	0x00, 0xf0, 0x01, 0x2a


	//----- nvinfo : EIATTR_SPARSE_MMA_MASK
	.align		4
.L_80:
        /*0018*/ 	.byte	0x03, 0x50
        /*001a*/ 	.short	0x0000


	//----- nvinfo : EIATTR_MAXREG_COUNT
	.align		4
        /*001c*/ 	.byte	0x03, 0x1b
        /*001e*/ 	.short	0x00a8


	//----- nvinfo : EIATTR_MERCURY_ISA_VERSION
	.align		4
        /*0020*/ 	.byte	0x03, 0x5f
        /*0022*/ 	.short	0x0101


	//----- nvinfo : EIATTR_VRC_CTA_INIT_COUNT
	.align		4
        /*0024*/ 	.byte	0x02, 0x4a
	.zero		1
	.zero		1


	//----- nvinfo : EIATTR_EXIT_INSTR_OFFSETS
	.align		4
        /*0028*/ 	.byte	0x04, 0x1c
        /*002a*/ 	.short	(.L_82 - .L_81)


	//   ....[0]....
.L_81:
        /*002c*/ 	.word	0x00000010


	//----- nvinfo : EIATTR_MAX_THREADS
	.align		4
.L_82:
        /*0030*/ 	.byte	0x04, 0x05
        /*0032*/ 	.short	(.L_84 - .L_83)
.L_83:
        /*0034*/ 	.word	0x00000180
        /*0038*/ 	.word	0x00000001
        /*003c*/ 	.word	0x00000001


	//----- nvinfo : EIATTR_CBANK_PARAM_SIZE
	.align		4
.L_84:
        /*0040*/ 	.byte	0x03, 0x19
        /*0042*/ 	.short	0x0a80


	//----- nvinfo : EIATTR_PARAM_CBANK
	.align		4
        /*0044*/ 	.byte	0x04, 0x0a
        /*0046*/ 	.short	(.L_86 - .L_85)
	.align		4
.L_85:
        /*0048*/ 	.word	index@(.nv.constant0._ZN7cutlass13device_kernelIN5flash11enable_sm90INS1_16FlashAttnFwdSm90INS1_25CollectiveMainloopFwdSm90ILi2EN4cute5tupleIJNS5_1CILi1EEES8_S8_EEENS6_IJNS7_ILi128EEENS7_ILi160EEENS7_ILi192EEEEEELi128ENS_12float_e4m3_tEfNS_4arch4Sm90ELb0ELb0ELb0ELb1ELb1ELb0ELb0ELb1ELb1ELb1ELb0ELb0EEENS1_21CollectiveEpilogueFwdINS6_IJSA_SA_SB_EEES9_NS_10bfloat16_tESG_Li256ELb1ELb1ELb0ELb1EEENS1_36VarlenDynamicPersistentTileSchedulerILi128ELi160ELi256ELi128ELb0ELb1ELb1ELb0ELb1ELb1EEEEEEEEEvNT_6ParamsE)
        /*004c*/ 	.short	0x0380
        /*004e*/ 	.short	0x0a80


	//----- nvinfo : EIATTR_SW_WAR
	.align		4
.L_86:
        /*0050*/ 	.byte	0x04, 0x36
        /*0052*/ 	.short	(.L_88 - .L_87)
.L_87:
        /*0054*/ 	.word	0x00000008
.L_88:


//--------------------- .nv.info._ZN7cutlass13device_kernelIN5flash11enable_sm90INS1_16FlashAttnFwdSm90INS1_25CollectiveMainloopFwdSm90ILi2EN4cute5tupleIJNS5_1CILi1EEES8_S8_EEENS6_IJNS7_ILi128EEENS7_ILi160EEENS7_ILi192EEEEEELi128ENS_12float_e4m3_tEfNS_4arch4Sm90ELb0ELb0ELb0ELb1ELb1ELb1ELb0ELb1ELb1ELb1ELb0ELb0EEENS1_21CollectiveEpilogueFwdINS6_IJSA_SA_SB_EEES9_NS_10bfloat16_tESG_Li256ELb1ELb1ELb0ELb1EEENS1_36VarlenDynamicPersistentTileSchedulerILi128ELi160ELi256ELi128ELb0ELb1ELb1ELb0ELb1ELb1EEEEEEEEEvNT_6ParamsE --------------------------
	.section	.nv.info._ZN7cutlass13device_kernelIN5flash11enable_sm90INS1_16FlashAttnFwdSm90INS1_25CollectiveMainloopFwdSm90ILi2EN4cute5tupleIJNS5_1CILi1EEES8_S8_EEENS6_IJNS7_ILi128EEENS7_ILi160EEENS7_ILi192EEEEEELi128ENS_12float_e4m3_tEfNS_4arch4Sm90ELb0ELb0ELb0ELb1ELb1ELb1ELb0ELb1ELb1ELb1ELb0ELb0EEENS1_21CollectiveEpilogueFwdINS6_IJSA_SA_SB_EEES9_NS_10bfloat16_tESG_Li256ELb1ELb1ELb0ELb1EEENS1_36VarlenDynamicPersistentTileSchedulerILi128ELi160ELi256ELi128ELb0ELb1ELb1ELb0ELb1ELb1EEEEEEEEEvNT_6ParamsE,"",@"SHT_CUDA_INFO"
	.sectionflags	@""
	.align	4


	//----- nvinfo : EIATTR_CUDA_API_VERSION
	.align		4
        /*0000*/ 	.byte	0x04, 0x37
        /*0002*/ 	.short	(.L_90 - .L_89)
.L_89:
        /*0004*/ 	.word	0x00000082


	//----- nvinfo : EIATTR_KPARAM_INFO
	.align		4
.L_90:
        /*0008*/ 	.byte	0x04, 0x17
        /*000a*/ 	.short	(.L_92 - .L_91)
.L_91:
        /*000c*/ 	.word	0x00000000
        /*0010*/ 	.short	0x0000
        /*0012*/ 	.short	0x0000
        /*0014*/ 	.byte	0x00, 0xf0, 0x01, 0x2a


	//----- nvinfo : EIATTR_SPARSE_MMA_MASK
	.align		4
.L_92:
        /*0018*/ 	.byte	0x03, 0x50
        /*001a*/ 	.short	0x0000


	//----- nvinfo : EIATTR_MAXREG_COUNT
	.align		4
        /*001c*/ 	.byte	0x03, 0x1b
        /*001e*/ 	.short	0x00a8


	//----- nvinfo : EIATTR_MERCURY_ISA_VERSION
	.align		4
        /*0020*/ 	.byte	0x03, 0x5f
        /*0022*/ 	.short	0x0101


	//----- nvinfo : EIATTR_VRC_CTA_INIT_COUNT
	.align		4
        /*0024*/ 	.byte	0x02, 0x4a
	.zero		1
	.zero		1


	//----- nvinfo : EIATTR_EXIT_INSTR_OFFSETS
	.align		4
        /*0028*/ 	.byte	0x04, 0x1c
        /*002a*/ 	.short	(.L_94 - .L_93)


	//   ....[0]....
.L_93:
        /*002c*/ 	.word	0x00000010


	//----- nvinfo : EIATTR_MAX_THREADS
	.align		4
.L_94:
        /*0030*/ 	.byte	0x04, 0x05
        /*0032*/ 	.short	(.L_96 - .L_95)
.L_95:
        /*0034*/ 	.word	0x00000180
        /*0038*/ 	.word	0x00000001
        /*003c*/ 	.word	0x00000001


	//----- nvinfo : EIATTR_CBANK_PARAM_SIZE
	.align		4
.L_96:
        /*0040*/ 	.byte	0x03, 0x19
        /*0042*/ 	.short	0x0a80


	//----- nvinfo : EIATTR_PARAM_CBANK
	.align		4
        /*0044*/ 	.byte	0x04, 0x0a
        /*0046*/ 	.short	(.L_98 - .L_97)
	.align		4
.L_97:
        /*0048*/ 	.word	index@(.nv.constant0._ZN7cutlass13device_kernelIN5flash11enable_sm90INS1_16FlashAttnFwdSm90INS1_25CollectiveMainloopFwdSm90ILi2EN4cute5tupleIJNS5_1CILi1EEES8_S8_EEENS6_IJNS7_ILi128EEENS7_ILi160EEENS7_ILi192EEEEEELi128ENS_12float_e4m3_tEfNS_4arch4Sm90ELb0ELb0ELb0ELb1ELb1ELb1ELb0ELb1ELb1ELb1ELb0ELb0EEENS1_21CollectiveEpilogueFwdINS6_IJSA_SA_SB_EEES9_NS_10bfloat16_tESG_Li256ELb1ELb1ELb0ELb1EEENS1_36VarlenDynamicPersistentTileSchedulerILi128ELi160ELi256ELi128ELb0ELb1ELb1ELb0ELb1ELb1EEEEEEEEEvNT_6ParamsE)
        /*004c*/ 	.short	0x0380
        /*004e*/ 	.short	0x0a80


	//----- nvinfo : EIATTR_SW_WAR
	.align		4
.L_98:
        /*0050*/ 	.byte	0x04, 0x36
        /*0052*/ 	.short	(.L_100 - .L_99)
.L_99:
        /*0054*/ 	.word	0x00000008
.L_100:


//--------------------- .nv.info._ZN7cutlass13device_kernelIN5flash11enable_sm90INS1_16FlashAttnFwdSm90INS1_25CollectiveMainloopFwdSm90ILi2EN4cute5tupleIJNS5_1CILi1EEES8_S8_EEENS6_IJNS7_ILi128EEESA_NS7_ILi192EEEEEELi128ENS_12float_e4m3_tEfNS_4arch4Sm90ELb0ELb1ELb0ELb0ELb1ELb0ELb0ELb1ELb1ELb1ELb0ELb0EEENS1_21CollectiveEpilogueFwdINS6_IJSA_SA_SA_EEES9_NS_10bfloat16_tESF_Li256ELb0ELb1ELb0ELb1EEENS1_30DynamicPersistentTileSchedulerILi256ELi128ELb0ELb1ELb1EEEEEEEEEvNT_6ParamsE --------------------------
	.section	.nv.info._ZN7cutlass13device_kernelIN5flash11enable_sm90INS1_16FlashAttnFwdSm90INS1_25CollectiveMainloopFwdSm90ILi2EN4cute5tupleIJNS5_1CILi1EEES8_S8_EEENS6_IJNS7_ILi128EEESA_NS7_ILi192EEEEEELi128ENS_12float_e4m3_tEfNS_4arch4Sm90ELb0ELb1ELb0ELb0ELb1ELb0ELb0ELb1ELb1ELb1ELb0ELb0EEENS1_21CollectiveEpilogueFwdINS6_IJSA_SA_SA_EEES9_NS_10bfloat16_tESF_Li256ELb0ELb1ELb0ELb1EEENS1_30DynamicPersistentTileSchedulerILi256ELi128ELb0ELb1ELb1EEEEEEEEEvNT_6ParamsE,"",@"SHT_CUDA_INFO"
	.sectionflags	@""
	.align	4


	//----- nvinfo : EIATTR_CUDA_API_VERSION
	.align		4
        /*0000*/ 	.byte	0x04, 0x37
        /*0002*/ 	.short	(.L_102 - .L_101)
.L_101:
        /*0004*/ 	.word	0x00000082


	//----- nvinfo : EIATTR_KPARAM_INFO
	.align		4
.L_102:
        /*0008*/ 	.byte	0x04, 0x17
        /*000a*/ 	.short	(.L_104 - .L_103)
.L_103:
        /*000c*/ 	.word	0x00000000
        /*0010*/ 	.short	0x0000
        /*0012*/ 	.short	0x0000
        /*0014*/ 	.byte	0x00, 0xf0, 0x01, 0x2a


	//----- nvinfo : EIATTR_SPARSE_MMA_MASK
	.align		4
.L_104:
        /*0018*/ 	.byte	0x03, 0x50
        /*001a*/ 	.short	0x0000


	//----- nvinfo : EIATTR_MAXREG_COUNT
	.align		4
        /*001c*/ 	.byte	0x03, 0x1b
        /*001e*/ 	.short	0x00a8


	//----- nvinfo : EIATTR_MERCURY_ISA_VERSION
	.align		4
        /*0020*/ 	.byte	0x03, 0x5f
        /*0022*/ 	.short	0x0101


	//----- nvinfo : EIATTR_VRC_CTA_INIT_COUNT
	.align		4
        /*0024*/ 	.byte	0x02, 0x4a
	.zero		1
	.zero		1


	//----- nvinfo : EIATTR_EXIT_INSTR_OFFSETS
	.align		4
        /*0028*/ 	.byte	0x04, 0x1c
        /*002a*/ 	.short	(.L_106 - .L_105)


	//   ....[0]....
.L_105:
        /*002c*/ 	.word	0x00000010


	//----- nvinfo : EIATTR_MAX_THREADS
	.align		4
.L_106:
        /*0030*/ 	.byte	0x04, 0x05
        /*0032*/ 	.short	(.L_108 - .L_107)
.L_107:
        /*0034*/ 	.word	0x00000180
        /*0038*/ 	.word	0x00000001
        /*003c*/ 	.word	0x00000001


	//----- nvinfo : EIATTR_CBANK_PARAM_SIZE
	.align		4
.L_108:
        /*0040*/ 	.byte	0x03, 0x19
        /*0042*/ 	.short	0x0a80


	//----- nvinfo : EIATTR_PARAM_CBANK
	.align		4
        /*0044*/ 	.byte	0x04, 0x0a
        /*0046*/ 	.short	(.L_110 - .L_109)
	.align		4
.L_109:
        /*0048*/ 	.word	index@(.nv.constant0._ZN7cutlass13device_kernelIN5flash11enable_sm90INS1_16FlashAttnFwdSm90INS1_25CollectiveMainloopFwdSm90ILi2EN4cute5tupleIJNS5_1CILi1EEES8_S8_EEENS6_IJNS7_ILi128EEESA_NS7_ILi192EEEEEELi128ENS_12float_e4m3_tEfNS_4arch4Sm90ELb0ELb1ELb0ELb0ELb1ELb0ELb0ELb1ELb1ELb1ELb0ELb0EEENS1_21CollectiveEpilogueFwdINS6_IJSA_SA_SA_EEES9_NS_10bfloat16_tESF_Li256ELb0ELb1ELb0ELb1EEENS1_30DynamicPersistentTileSchedulerILi256ELi128ELb0ELb1ELb1EEEEEEEEEvNT_6ParamsE)
        /*004c*/ 	.short	0x0380
        /*004e*/ 	.short	0x0a80


	//----- nvinfo : EIATTR_SW_WAR
	.align		4
.L_110:
        /*0050*/ 	.byte	0x04, 0x36
        /*0052*/ 	.short	(.L_112 - .L_111)
.L_111:
        /*0054*/ 	.word	0x00000008
.L_112:


//--------------------- .nv.info._ZN7cutlass13device_kernelIN5flash11enable_sm90INS1_16FlashAttnFwdSm90INS1_25CollectiveMainloopFwdSm90ILi2EN4cute5tupleIJNS5_1CILi1EEES8_S8_EEENS6_IJNS7_ILi128EEESA_NS7_ILi192EEEEEELi128ENS_12float_e4m3_tEfNS_4arch4Sm90ELb0ELb1ELb0ELb1ELb1ELb0ELb0ELb1ELb1ELb1ELb0ELb0EEENS1_21CollectiveEpilogueFwdINS6_IJSA_SA_SA_EEES9_NS_10bfloat16_tESF_Li256ELb1ELb1ELb0ELb1EEENS1_36VarlenDynamicPersistentTileSchedulerILi128ELi128ELi256ELi128ELb0ELb1ELb1ELb1ELb0ELb1EEEEEEEEEvNT_6ParamsE --------------------------
	.section	.nv.info._ZN7cutlass13device_kernelIN5flash11enable_sm90INS1_16FlashAttnFwdSm90INS1_25CollectiveMainloopFwdSm90ILi2EN4cute5tupleIJNS5_1CILi1EEES8_S8_EEENS6_IJNS7_ILi128EEESA_NS7_ILi192EEEEEELi128ENS_12float_e4m3_tEfNS_4arch4Sm90ELb0ELb1ELb0ELb1ELb1ELb0ELb0ELb1ELb1ELb1ELb0ELb0EEENS1_21CollectiveEpilogueFwdINS6_IJSA_SA_SA_EEES9_NS_10bfloat16_tESF_Li256ELb1ELb1ELb0ELb1EEENS1_36VarlenDynamicPersistentTileSchedulerILi128ELi128ELi256ELi128ELb0ELb1ELb1ELb1ELb0ELb1EEEEEEEEEvNT_6ParamsE,"",@"SHT_CUDA_INFO"
	.sectionflags	@""
	.align	4


	//----- nvinfo : EIATTR_CUDA_API_VERSION
	.align		4
        /*0000*/ 	.byte	0x04, 0x37
        /*0002*/ 	.short	(.L_114 - .L_113)
.L_113:
        /*0004*/ 	.word	0x00000082


	//----- nvinfo : EIATTR_KPARAM_INFO
	.align		4
.L_114:
        /*0008*/ 	.byte	0x04, 0x17
        /*000a*/ 	.short	(.L_116 - .L_115)
.L_115:
        /*000c*/ 	.word	0x00000000
        /*0010*/ 	.short	0x0000
        /*0012*/ 	.short	0x0000
        /*0014*/ 	.byte	0x00, 0xf0, 0x01, 0x2a


	//----- nvinfo : EIATTR_SPARSE_MMA_MASK
	.align		4
.L_116:
        /*0018*/ 	.byte	0x03, 0x50
        /*001a*/ 	.short	0x0000


	//----- nvinfo : EIATTR_MAXREG_COUNT
	.align		4
        /*001c*/ 	.byte	0x03, 0x1b
        /*001e*/ 	.short	0x00a8


	//----- nvinfo : EIATTR_MERCURY_ISA_VERSION
	.align		4
        /*0020*/ 	.byte	0x03, 0x5f
        /*0022*/ 	.short	0x0101


	//----- nvinfo : EIATTR_VRC_CTA_INIT_COUNT
	.align		4
        /*0024*/ 	.byte	0x02, 0x4a
	.zero		1
	.zero		1


	//----- nvinfo : EIATTR_EXIT_INSTR_OFFSETS
	.align		4
        /*0028*/ 	.byte	0x04, 0x1c
        /*002a*/ 	.short	(.L_118 - .L_117)


	//   ....[0]....
.L_117:
        /*002c*/ 	.word	0x00000010


	//----- nvinfo : EIATTR_MAX_THREADS
	.align		4
.L_118:
        /*0030*/ 	.byte	0x04, 0x05
        /*0032*/ 	.short	(.L_120 - .L_119)
.L_119:
        /*0034*/ 	.word	0x00000180
        /*0038*/ 	.word	0x00000001
        /*003c*/ 	.word	0x00000001


	//----- nvinfo : EIATTR_CBANK_PARAM_SIZE
	.align		4
.L_120:
        /*0040*/ 	.byte	0x03, 0x19
        /*0042*/ 	.short	0x0a80


	//----- nvinfo : EIATTR_PARAM_CBANK
	.align		4
        /*0044*/ 	.byte	0x04, 0x0a
        /*0046*/ 	.short	(.L_122 - .L_121)
	.align		4
.L_121:
        /*0048*/ 	.word	index@(.nv.constant0._ZN7cutlass13device_kernelIN5flash11enable_sm90INS1_16FlashAttnFwdSm90INS1_25CollectiveMainloopFwdSm90ILi2EN4cute5tupleIJNS5_1CILi1EEES8_S8_EEENS6_IJNS7_ILi128EEESA_NS7_ILi192EEEEEELi128ENS_12float_e4m3_tEfNS_4arch4Sm90ELb0ELb1ELb0ELb1ELb1ELb0ELb0ELb1ELb1ELb1ELb0ELb0EEENS1_21CollectiveEpilogueFwdINS6_IJSA_SA_SA_EEES9_NS_10bfloat16_tESF_Li256ELb1ELb1ELb0ELb1EEENS1_36VarlenDynamicPersistentTileSchedulerILi128ELi128ELi256ELi128ELb0ELb1ELb1ELb1ELb0ELb1EEEEEEEEEvNT_6ParamsE)
        /*004c*/ 	.short	0x0380
        /*004e*/ 	.short	0x0a80


	//----- nvinfo : EIATTR_SW_WAR
	.align		4
.L_122:
        /*0050*/ 	.byte	0x04, 0x36
        /*0052*/ 	.short	(.L_124 - .L_123)
.L_123:
        /*0054*/ 	.word	0x00000008
.L_124:


//--------------------- .nv.info._ZN7cutlass13device_kernelIN5flash11enable_sm90INS1_16FlashAttnFwdSm90INS1_25CollectiveMainloopFwdSm90ILi2EN4cute5tupleIJNS5_1CILi1EEES8_S8_EEENS6_IJNS7_ILi128EEESA_NS7_ILi192EEEEEELi128ENS_12float_e4m3_tEfNS_4arch4Sm90ELb0ELb1ELb0ELb1ELb1ELb1ELb0ELb1ELb1ELb1ELb0ELb0EEENS1_21CollectiveEpilogueFwdINS6_IJSA_SA_SA_EEES9_NS_10bfloat16_tESF_Li256ELb1ELb1ELb0ELb1EEENS1_36VarlenDynamicPersistentTileSchedulerILi128ELi128ELi256ELi128ELb0ELb1ELb1ELb1ELb0ELb1EEEEEEEEEvNT_6ParamsE --------------------------
	.section	.nv.info._ZN7cutlass13device_kernelIN5flash11enable_sm90INS1_16FlashAttnFwdSm90INS1_25CollectiveMainloopFwdSm90ILi2EN4cute5tupleIJNS5_1CILi1EEES8_S8_EEENS6_IJNS7_ILi128EEESA_NS7_ILi192EEEEEELi128ENS_12float_e4m3_tEfNS_4arch4Sm90ELb0ELb1ELb0ELb1ELb1ELb1ELb0ELb1ELb1ELb1ELb0ELb0EEENS1_21CollectiveEpilogueFwdINS6_IJSA_SA_SA_EEES9_NS_10bfloat16_tESF_Li256ELb1ELb1ELb0ELb1EEENS1_36VarlenDynamicPersistentTileSchedulerILi128ELi128ELi256ELi128ELb0ELb1ELb1ELb1ELb0ELb1EEEEEEEEEvNT_6ParamsE,"",@"SHT_CUDA_INFO"
	.sectionflags	@""
	.align	4


	//----- nvinfo : EIATTR_CUDA_API_VERSION
	.align		4
        /*0000*/ 	.byte	0x04, 0x37
        /*0002*/ 	.short	(.L_126 - .L_125)
.L_125:
        /*0004*/ 	.word	0x00000082


	//----- nvinfo : EIATTR_KPARAM_INFO
	.align		4
.L_126:
        /*0008*/ 	.byte	0x04, 0x17
        /*000a*/ 	.short	(.L_128 - .L_127)
.L_127:
        /*000c*/ 	.word	0x00000000
        /*0010*/ 	.short	0x0000
        /*0012*/ 	.short	0x0000
        /*0014*/ 	.byte	0x00, 0xf0, 0x01, 0x2a


	//----- nvinfo : EIATTR_SPARSE_MMA_MASK
	.align		4
.L_128:
        /*0018*/ 	.byte	0x03, 0x50
        /*001a*/ 	.short	0x0000


	//----- nvinfo : EIATTR_MAXREG_COUNT
	.align		4
        /*001c*/ 	.byte	0x03, 0x1b
        /*001e*/ 	.short	0x00a8


	//----- nvinfo : EIATTR_MERCURY_ISA_VERSION
	.align		4
        /*0020*/ 	.byte	0x03, 0x5f
        /*0022*/ 	.short	0x0101


	//----- nvinfo : EIATTR_VRC_CTA_INIT_COUNT
	.align		4
        /*0024*/ 	.byte	0x02, 0x4a
	.zero		1
	.zero		1


	//----- nvinfo : EIATTR_EXIT_INSTR_OFFSETS
	.align		4
        /*0028*/ 	.byte	0x04, 0x1c
        /*002a*/ 	.short	(.L_130 - .L_129)


	//   ....[0]....
.L_129:
        /*002c*/ 	.word	0x00000010


	//----- nvinfo : EIATTR_MAX_THREADS
	.align		4
.L_130:
        /*0030*/ 	.byte	0x04, 0x05
        /*0032*/ 	.short	(.L_132 - .L_131)
.L_131:
        /*0034*/ 	.word	0x00000180
        /*0038*/ 	.word	0x00000001
        /*003c*/ 	.word	0x00000001


	//----- nvinfo : EIATTR_CBANK_PARAM_SIZE
	.align		4
.L_132:
        /*0040*/ 	.byte	0x03, 0x19
        /*0042*/ 	.short	0x0a80


	//----- nvinfo : EIATTR_PARAM_CBANK
	.align		4
        /*0044*/ 	.byte	0x04, 0x0a
        /*0046*/ 	.short	(.L_134 - .L_133)
	.align		4
.L_133:
        /*0048*/ 	.word	index@(.nv.constant0._ZN7cutlass13device_kernelIN5flash11enable_sm90INS1_16FlashAttnFwdSm90INS1_25CollectiveMainloopFwdSm90ILi2EN4cute5tupleIJNS5_1CILi1EEES8_S8_EEENS6_IJNS7_ILi128EEESA_NS7_ILi192EEEEEELi128ENS_12float_e4m3_tEfNS_4arch4Sm90ELb0ELb1ELb0ELb1ELb1ELb1ELb0ELb1ELb1ELb1ELb0ELb0EEENS1_21CollectiveEpilogueFwdINS6_IJSA_SA_SA_EEES9_NS_10bfloat16_tESF_Li256ELb1ELb1ELb0ELb1EEENS1_36VarlenDynamicPersistentTileSchedulerILi128ELi128ELi256ELi128ELb0ELb1ELb1ELb1ELb0ELb1EEEEEEEEEvNT_6ParamsE)
        /*004c*/ 	.short	0x0380
        /*004e*/ 	.short	0x0a80


	//----- nvinfo : EIATTR_SW_WAR
	.align		4
.L_134:
        /*0050*/ 	.byte	0x04, 0x36
        /*0052*/ 	.short	(.L_136 - .L_135)
.L_135:
        /*0054*/ 	.word	0x00000008
.L_136:


//--------------------- .nv.info._ZN7cutlass13device_kernelIN5flash11enable_sm90INS1_16FlashAttnFwdSm90INS1_25CollectiveMainloopFwdSm90ILi2EN4cute5tupleIJNS5_1CILi1EEES8_S8_EEENS6_IJNS7_ILi128EEENS7_ILi160EEENS7_ILi192EEEEEELi128ENS_12float_e4m3_tEfNS_4arch4Sm90ELb1ELb0ELb0ELb0ELb1ELb0ELb0ELb1ELb1ELb1ELb0ELb0EEENS1_21CollectiveEpilogueFwdINS6_IJSA_SA_SB_EEES9_NS_10bfloat16_tESG_Li256ELb0ELb1ELb0ELb1EEENS1_30DynamicPersistentTileSchedulerILi256ELi128ELb0ELb1ELb1EEEEEEEEEvNT_6ParamsE --------------------------
	.section	.nv.info._ZN7cutlass13device_kernelIN5flash11enable_sm90INS1_16FlashAttnFwdSm90INS1_25CollectiveMainloopFwdSm90ILi2EN4cute5tupleIJNS5_1CILi1EEES8_S8_EEENS6_IJNS7_ILi128EEENS7_ILi160EEENS7_ILi192EEEEEELi128ENS_12float_e4m3_tEfNS_4arch4Sm90ELb1ELb0ELb0ELb0ELb1ELb0ELb0ELb1ELb1ELb1ELb0ELb0EEENS1_21CollectiveEpilogueFwdINS6_IJSA_SA_SB_EEES9_NS_10bfloat16_tESG_Li256ELb0ELb1ELb0ELb1EEENS1_30DynamicPersistentTileSchedulerILi256ELi128ELb0ELb1ELb1EEEEEEEEEvNT_6ParamsE,"",@"SHT_CUDA_INFO"
	.sectionflags	@""
	.align	4


	//----- nvinfo : EIATTR_CUDA_API_VERSION
	.align		4
        /*0000*/ 	.byte	0x04, 0x37
        /*0002*/ 	.short	(.L_138 - .L_137)
.L_137:
        /*0004*/ 	.word	0x00000082


	//----- nvinfo : EIATTR_KPARAM_INFO
	.align		4
.L_138:
        /*0008*/ 	.byte	0x04, 0x17
        /*000a*/ 	.short	(.L_140 - .L_139)
.L_139:
        /*000c*/ 	.word	0x00000000
        /*0010*/ 	.short	0x0000
        /*0012*/ 	.short	0x0000
        /*0014*/ 	.byte	0x00, 0xf0, 0x01, 0x2a


	//----- nvinfo : EIATTR_SPARSE_MMA_MASK
	.align		4
.L_140:
        /*0018*/ 	.byte	0x03, 0x50
        /*001a*/ 	.short	0x0000


	//----- nvinfo : EIATTR_MAXREG_COUNT
	.align		4
        /*001c*/ 	.byte	0x03, 0x1b
        /*001e*/ 	.short	0x00a8


	//----- nvinfo : EIATTR_MERCURY_ISA_VERSION
	.align		4
        /*0020*/ 	.byte	0x03, 0x5f
        /*0022*/ 	.short	0x0101


	//----- nvinfo : EIATTR_VRC_CTA_INIT_COUNT
	.align		4
        /*0024*/ 	.byte	0x02, 0x4a
	.zero		1
	.zero		1


	//----- nvinfo : EIATTR_EXIT_INSTR_OFFSETS
	.align		4
        /*0028*/ 	.byte	0x04, 0x1c
        /*002a*/ 	.short	(.L_142 - .L_141)


	//   ....[0]....
.L_141:
        /*002c*/ 	.word	0x00000010


	//----- nvinfo : EIATTR_MAX_THREADS
	.align		4
.L_142:
        /*0030*/ 	.byte	0x04, 0x05
        /*0032*/ 	.short	(.L_144 - .L_143)
.L_143:
        /*0034*/ 	.word	0x00000180
        /*0038*/ 	.word	0x00000001
        /*003c*/ 	.word	0x00000001


	//----- nvinfo : EIATTR_CBANK_PARAM_SIZE
	.align		4
.L_144:
        /*0040*/ 	.byte	0x03, 0x19
        /*0042*/ 	.short	0x0a80


	//----- nvinfo : EIATTR_PARAM_CBANK
	.align		4
        /*0044*/ 	.byte	0x04, 0x0a
        /*0046*/ 	.short	(.L_146 - .L_145)
	.align		4
.L_145:
        /*0048*/ 	.word	index@(.nv.constant0._ZN7cutlass13device_kernelIN5flash11enable_sm90INS1_16FlashAttnFwdSm90INS1_25CollectiveMainloopFwdSm90ILi2EN4cute5tupleIJNS5_1CILi1EEES8_S8_EEENS6_IJNS7_ILi128EEENS7_ILi160EEENS7_ILi192EEEEEELi128ENS_12float_e4m3_tEfNS_4arch4Sm90ELb1ELb0ELb0ELb0ELb1ELb0ELb0ELb1ELb1ELb1ELb0ELb0EEENS1_21CollectiveEpilogueFwdINS6_IJSA_SA_SB_EEES9_NS_10bfloat16_tESG_Li256ELb0ELb1ELb0ELb1EEENS1_30DynamicPersistentTileSchedulerILi256ELi128ELb0ELb1ELb1EEEEEEEEEvNT_6ParamsE)
        /*004c*/ 	.short	0x0380
        /*004e*/ 	.short	0x0a80


	//----- nvinfo : EIATTR_SW_WAR
	.align		4
.L_146:
        /*0050*/ 	.byte	0x04, 0x36
        /*0052*/ 	.short	(.L_148 - .L_147)
.L_147:
        /*0054*/ 	.word	0x00000008
.L_148:


//--------------------- .nv.info._ZN7cutlass13device_kernelIN5flash11enable_sm90INS1_16FlashAttnFwdSm90INS1_25CollectiveMainloopFwdSm90ILi2EN4cute5tupleIJNS5_1CILi1EEES8_S8_EEENS6_IJNS7_ILi128EEENS7_ILi160EEENS7_ILi192EEEEEELi128ENS_12float_e4m3_tEfNS_4arch4Sm90ELb1ELb0ELb0ELb1ELb1ELb0ELb0ELb1ELb1ELb1ELb0ELb0EEENS1_21CollectiveEpilogueFwdINS6_IJSA_SA_SB_EEES9_NS_10bfloat16_tESG_Li256ELb1ELb1ELb0ELb1EEENS1_36VarlenDynamicPersistentTileSchedulerILi128ELi160ELi256ELi128ELb0ELb1ELb1ELb1ELb1ELb1EEEEEEEEEvNT_6ParamsE --------------------------
	.section	.nv.info._ZN7cutlass13device_kernelIN5flash11enable_sm90INS1_16FlashAttnFwdSm90INS1_25CollectiveMainloopFwdSm90ILi2EN4cute5tupleIJNS5_1CILi1EEES8_S8_EEENS6_IJNS7_ILi128EEENS7_ILi160EEENS7_ILi192EEEEEELi128ENS_12float_e4m3_tEfNS_4arch4Sm90ELb1ELb0ELb0ELb1ELb1ELb0ELb0ELb1ELb1ELb1ELb0ELb0EEENS1_21CollectiveEpilogueFwdINS6_IJSA_SA_SB_EEES9_NS_10bfloat16_tESG_Li256ELb1ELb1ELb0ELb1EEENS1_36VarlenDynamicPersistentTileSchedulerILi128ELi160ELi256ELi128ELb0ELb1ELb1ELb1ELb1ELb1EEEEEEEEEvNT_6ParamsE,"",@"SHT_CUDA_INFO"
	.sectionflags	@""
	.align	4


	//----- nvinfo : EIATTR_CUDA_API_VERSION
	.align		4
        /*0000*/ 	.byte	0x04, 0x37
        /*0002*/ 	.short	(.L_150 - .L_149)
.L_149:
        /*0004*/ 	.word	0x00000082


	//----- nvinfo : EIATTR_KPARAM_INFO
	.align		4
.L_150:
        /*0008*/ 	.byte	0x04, 0x17
        /*000a*/ 	.short	(.L_152 - .L_151)
.L_151:
        /*000c*/ 	.word	0x00000000
        /*0010*/ 	.short	0x0000
        /*0012*/ 	.short	0x0000
        /*0014*/ 	.byte	0x00, 0xf0, 0x01, 0x2a


	//----- nvinfo : EIATTR_SPARSE_MMA_MASK
	.align		4
.L_152:
        /*0018*/ 	.byte	0x03, 0x50
        /*001a*/ 	.short	0x0000


	//----- nvinfo : EIATTR_MAXREG_COUNT
	.align		4
        /*001c*/ 	.byte	0x03, 0x1b
        /*001e*/ 	.short	0x00a8


	//----- nvinfo : EIATTR_MERCURY_ISA_VERSION
	.align		4
        /*0020*/ 	.byte	0x03, 0x5f
        /*0022*/ 	.short	0x0101


	//----- nvinfo : EIATTR_VRC_CTA_INIT_COUNT
	.align		4
        /*0024*/ 	.byte	0x02, 0x4a
	.zero		1
	.zero		1


	//----- nvinfo : EIATTR_EXIT_INSTR_OFFSETS
	.align		4
        /*0028*/ 	.byte	0x04, 0x1c
        /*002a*/ 	.short	(.L_154 - .L_153)


	//   ....[0]....
.L_153:
        /*002c*/ 	.word	0x00000010


	//----- nvinfo : EIATTR_MAX_THREADS
	.align		4
.L_154:
        /*0030*/ 	.byte	0x04, 0x05
        /*0032*/ 	.short	(.L_156 - .L_155)
.L_155:
        /*0034*/ 	.word	0x00000180
        /*0038*/ 	.word	0x00000001
        /*003c*/ 	.word	0x00000001


	//----- nvinfo : EIATTR_CBANK_PARAM_SIZE
	.align		4
.L_156:
        /*0040*/ 	.byte	0x03, 0x19
        /*0042*/ 	.short	0x0a80


	//----- nvinfo : EIATTR_PARAM_CBANK
	.align		4
        /*0044*/ 	.byte	0x04, 0x0a
        /*0046*/ 	.short	(.L_158 - .L_157)
	.align		4
.L_157:
        /*0048*/ 	.word	index@(.nv.constant0._ZN7cutlass13device_kernelIN5flash11enable_sm90INS1_16FlashAttnFwdSm90INS1_25CollectiveMainloopFwdSm90ILi2EN4cute5tupleIJNS5_1CILi1EEES8_S8_EEENS6_IJNS7_ILi128EEENS7_ILi160EEENS7_ILi192EEEEEELi128ENS_12float_e4m3_tEfNS_4arch4Sm90ELb1ELb0ELb0ELb1ELb1ELb0ELb0ELb1ELb1ELb1ELb0ELb0EEENS1_21CollectiveEpilogueFwdINS6_IJSA_SA_SB_EEES9_NS_10bfloat16_tESG_Li256ELb1ELb1ELb0ELb1EEENS1_36VarlenDynamicPersistentTileSchedulerILi128ELi160ELi256ELi128ELb0ELb1ELb1ELb1ELb1ELb1EEEEEEEEEvNT_6ParamsE)
        /*004c*/ 	.short	0x0380
        /*004e*/ 	.short	0x0a80


	//----- nvinfo : EIATTR_SW_WAR
	.align		4
.L_158:
        /*0050*/ 	.byte	0x04, 0x36
        /*0052*/ 	.short	(.L_160 - .L_159)
.L_159:
        /*0054*/ 	.word	0x00000008
.L_160:


//--------------------- .nv.info._ZN7cutlass13device_kernelIN5flash11enable_sm90INS1_16FlashAttnFwdSm90INS1_25CollectiveMainloopFwdSm90ILi2EN4cute5tupleIJNS5_1CILi1EEES8_S8_EEENS6_IJNS7_ILi128EEENS7_ILi160EEENS7_ILi192EEEEEELi128ENS_12float_e4m3_tEfNS_4arch4Sm90ELb1ELb0ELb0ELb1ELb1ELb1ELb0ELb1ELb1ELb1ELb0ELb0EEENS1_21CollectiveEpilogueFwdINS6_IJSA_SA_SB_EEES9_NS_10bfloat16_tESG_Li256ELb1ELb1ELb0ELb1EEENS1_36VarlenDynamicPersistentTileSchedulerILi128ELi160ELi256ELi128ELb0ELb1ELb1ELb1ELb1ELb1EEEEEEEEEvNT_6ParamsE --------------------------
	.section	.nv.info._ZN7cutlass13device_kernelIN5flash11enable_sm90INS1_16FlashAttnFwdSm90INS1_25CollectiveMainloopFwdSm90ILi2EN4cute5tupleIJNS5_1CILi1EEES8_S8_EEENS6_IJNS7_ILi128EEENS7_ILi160EEENS7_ILi192EEEEEELi128ENS_12float_e4m3_tEfNS_4arch4Sm90ELb1ELb0ELb0ELb1ELb1ELb1ELb0ELb1ELb1ELb1ELb0ELb0EEENS1_21CollectiveEpilogueFwdINS6_IJSA_SA_SB_EEES9_NS_10bfloat16_tESG_Li256ELb1ELb1ELb0ELb1EEENS1_36VarlenDynamicPersistentTileSchedulerILi128ELi160ELi256ELi128ELb0ELb1ELb1ELb1ELb1ELb1EEEEEEEEEvNT_6ParamsE,"",@"SHT_CUDA_INFO"
	.sectionflags	@""
	.align	4


	//----- nvinfo : EIATTR_CUDA_API_VERSION
	.align		4
        /*0000*/ 	.byte	0x04, 0x37
        /*0002*/ 	.short	(.L_162 - .L_161)
.L_161:
        /*0004*/ 	.word	0x00000082


	//----- nvinfo : EIATTR_KPARAM_INFO
	.align		4
.L_162:
        /*0008*/ 	.byte	0x04, 0x17
        /*000a*/ 	.short	(.L_164 - .L_163)
.L_163:
        /*000c*/ 	.word	0x00000000
        /*0010*/ 	.short	0x0000
        /*0012*/ 	.short	0x0000
        /*0014*/ 	.byte	0x00, 0xf0, 0x01, 0x2a


	//----- nvinfo : EIATTR_SPARSE_MMA_MASK
	.align		4
.L_164:
        /*0018*/ 	.byte	0x03, 0x50
        /*001a*/ 	.short	0x0000


	//----- nvinfo : EIATTR_MAXREG_COUNT
	.align		4
        /*001c*/ 	.byte	0x03, 0x1b
        /*001e*/ 	.short	0x00a8


	//----- nvinfo : EIATTR_MERCURY_ISA_VERSION
	.align		4
        /*0020*/ 	.byte	0x03, 0x5f
        /*0022*/ 	.short	0x0101


	//----- nvinfo : EIATTR_VRC_CTA_INIT_COUNT
	.align		4
        /*0024*/ 	.byte	0x02, 0x4a
	.zero		1
	.zero		1


	//----- nvinfo : EIATTR_EXIT_INSTR_OFFSETS
	.align		4
        /*0028*/ 	.byte	0x04, 0x1c
        /*002a*/ 	.short	(.L_166 - .L_165)


	//   ....[0]....
.L_165:
        /*002c*/ 	.word	0x00000010


	//----- nvinfo : EIATTR_MAX_THREADS
	.align		4
.L_166:
        /*0030*/ 	.byte	0x04, 0x05
        /*0032*/ 	.short	(.L_168 - .L_167)
.L_167:
        /*0034*/ 	.word	0x00000180
        /*0038*/ 	.word	0x00000001
        /*003c*/ 	.word	0x00000001


	//----- nvinfo : EIATTR_CBANK_PARAM_SIZE
	.align		4
.L_168:
        /*0040*/ 	.byte	0x03, 0x19
        /*0042*/ 	.short	0x0a80


	//----- nvinfo : EIATTR_PARAM_CBANK
	.align		4
        /*0044*/ 	.byte	0x04, 0x0a
        /*0046*/ 	.short	(.L_170 - .L_169)
	.align		4
.L_169:
        /*0048*/ 	.word	index@(.nv.constant0._ZN7cutlass13device_kernelIN5flash11enable_sm90INS1_16FlashAttnFwdSm90INS1_25CollectiveMainloopFwdSm90ILi2EN4cute5tupleIJNS5_1CILi1EEES8_S8_EEENS6_IJNS7_ILi128EEENS7_ILi160EEENS7_ILi192EEEEEELi128ENS_12float_e4m3_tEfNS_4arch4Sm90ELb1ELb0ELb0ELb1ELb1ELb1ELb0ELb1ELb1ELb1ELb0ELb0EEENS1_21CollectiveEpilogueFwdINS6_IJSA_SA_SB_EEES9_NS_10bfloat16_tESG_Li256ELb1ELb1ELb0ELb1EEENS1_36VarlenDynamicPersistentTileSchedulerILi128ELi160ELi256ELi128ELb0ELb1ELb1ELb1ELb1ELb1EEEEEEEEEvNT_6ParamsE)
        /*004c*/ 	.short	0x0380
        /*004e*/ 	.short	0x0a80


	//----- nvinfo : EIATTR_SW_WAR
	.align		4
.L_170:
        /*0050*/ 	.byte	0x04, 0x36
        /*0052*/ 	.short	(.L_172 - .L_171)
.L_171:
        /*0054*/ 	.word	0x00000008
.L_172:


//--------------------- .nv.callgraph             --------------------------
	.section	.nv.callgraph,"",@"SHT_CUDA_CALLGRAPH"
	.align	4
	.sectionentsize	8
	.align		4
        /*0000*/ 	.word	0x00000000
	.align		4
        /*0004*/ 	.word	0xffffffff
	.align		4
        /*0008*/ 	.word	0x00000000
	.align		4
        /*000c*/ 	.word	0xfffffffe
	.align		4
        /*0010*/ 	.word	0x00000000
	.align		4
        /*0014*/ 	.word	0xfffffffd
	.align		4
        /*0018*/ 	.word	0x00000000
	.align		4
        /*001c*/ 	.word	0xfffffffc


//--------------------- .nv.constant4             --------------------------
	.section	.nv.constant4,"a",@progbits
	.align	8
	.align		8
.nv.constant4:
        /*0000*/ 	.dword	_ZN73_INTERNAL_0d5b7bf9_37_flash_fwd_hdimdiff_e4m3_paged_sm90_cu_ceb34e2a_38504cuda3std3__45__cpo5beginE
	.align		8
        /*0008*/ 	.dword	_ZN73_INTERNAL_0d5b7bf9_37_flash_fwd_hdimdiff_e4m3_paged_sm90_cu_ceb34e2a_38504cuda3std3__45__cpo3endE
	.align		8
        /*0010*/ 	.dword	_ZN73_INTERNAL_0d5b7bf9_37_flash_fwd_hdimdiff_e4m3_paged_sm90_cu_ceb34e2a_38504cuda3std3__45__cpo6cbeginE
	.align		8
        /*0018*/ 	.dword	_ZN73_INTERNAL_0d5b7bf9_37_flash_fwd_hdimdiff_e4m3_paged_sm90_cu_ceb34e2a_38504cuda3std3__45__cpo4cendE
	.align		8
        /*0020*/ 	.dword	_ZN73_INTERNAL_0d5b7bf9_37_flash_fwd_hdimdiff_e4m3_paged_sm90_cu_ceb34e2a_38504cuda3std3__475_GLOBAL__N__0d5b7bf9_37_flash_fwd_hdimdiff_e4m3_paged_sm90_cu_ceb34e2a_38506ignoreE
	.align		8
        /*0028*/ 	.dword	_ZN73_INTERNAL_0d5b7bf9_37_flash_fwd_hdimdiff_e4m3_paged_sm90_cu_ceb34e2a_38504cuda3std3__419piecewise_constructE
	.align		8
        /*0030*/ 	.dword	_ZN73_INTERNAL_0d5b7bf9_37_flash_fwd_hdimdiff_e4m3_paged_sm90_cu_ceb34e2a_38504cuda3std3__48in_placeE
	.align		8
        /*0038*/ 	.dword	_ZN73_INTERNAL_0d5b7bf9_37_flash_fwd_hdimdiff_e4m3_paged_sm90_cu_ceb34e2a_38504cuda3std6ranges3__45__cpo4swapE
	.align		8
        /*0040*/ 	.dword	_ZN73_INTERNAL_0d5b7bf9_37_flash_fwd_hdimdiff_e4m3_paged_sm90_cu_ceb34e2a_38504cuda3std6ranges3__45__cpo9iter_moveE
	.align		8
        /*0048*/ 	.dword	_ZN73_INTERNAL_0d5b7bf9_37_flash_fwd_hdimdiff_e4m3_paged_sm90_cu_ceb34e2a_38504cute7productE
	.align		8
        /*0050*/ 	.dword	_ZN73_INTERNAL_0d5b7bf9_37_flash_fwd_hdimdiff_e4m3_paged_sm90_cu_ceb34e2a_38504cute1_E


//--------------------- .text._ZN7cutlass13device_kernelIN5flash11enable_sm90INS1_16FlashAttnFwdSm90INS1_25CollectiveMainloopFwdSm90ILi2EN4cute5tupleIJNS5_1CILi1EEES8_S8_EEENS6_IJNS7_ILi128EEENS7_ILi160EEENS7_ILi192EEEEEELi128ENS_12float_e4m3_tEfNS_4arch4Sm90ELb0ELb0ELb0ELb0ELb1ELb0ELb0ELb1ELb1ELb1ELb0ELb0EEENS1_21CollectiveEpilogueFwdINS6_IJSA_SA_SB_EEES9_NS_10bfloat16_tESG_Li256ELb0ELb1ELb0ELb1EEENS1_29StaticPersistentTileSchedulerILb0EEEEEEEEEvNT_6ParamsE --------------------------
	.section	.text._ZN7cutlass13device_kernelIN5flash11enable_sm90INS1_16FlashAttnFwdSm90INS1_25CollectiveMainloopFwdSm90ILi2EN4cute5tupleIJNS5_1CILi1EEES8_S8_EEENS6_IJNS7_ILi128EEENS7_ILi160EEENS7_ILi192EEEEEELi128ENS_12float_e4m3_tEfNS_4arch4Sm90ELb0ELb0ELb0ELb0ELb1ELb0ELb0ELb1ELb1ELb1ELb0ELb0EEENS1_21CollectiveEpilogueFwdINS6_IJSA_SA_SB_EEES9_NS_10bfloat16_tESG_Li256ELb0ELb1ELb0ELb1EEENS1_29StaticPersistentTileSchedulerILb0EEEEEEEEEvNT_6ParamsE,"ax",@progbits
	.align	128
.text._ZN7cutlass13device_kernelIN5flash11enable_sm90INS1_16FlashAttnFwdSm90INS1_25CollectiveMainloopFwdSm90ILi2EN4cute5tupleIJNS5_1CILi1EEES8_S8_EEENS6_IJNS7_ILi128EEENS7_ILi160EEENS7_ILi192EEEEEELi128ENS_12float_e4m3_tEfNS_4arch4Sm90ELb0ELb0ELb0ELb0ELb1ELb0ELb0ELb1ELb1ELb1ELb0ELb0EEENS1_21CollectiveEpilogueFwdINS6_IJSA_SA_SB_EEES9_NS_10bfloat16_tESG_Li256ELb0ELb1ELb0ELb1EEENS1_29StaticPersistentTileSchedulerILb0EEEEEEEEEvNT_6ParamsE:
        .type           _ZN7cutlass13device_kernelIN5flash11enable_sm90INS1_16FlashAttnFwdSm90INS1_25CollectiveMainloopFwdSm90ILi2EN4cute5tupleIJNS5_1CILi1EEES8_S8_EEENS6_IJNS7_ILi128EEENS7_ILi160EEENS7_ILi192EEEEEELi128ENS_12float_e4m3_tEfNS_4arch4Sm90ELb0ELb0ELb0ELb0ELb1ELb0ELb0ELb1ELb1ELb1ELb0ELb0EEENS1_21CollectiveEpilogueFwdINS6_IJSA_SA_SB_EEES9_NS_10bfloat16_tESG_Li256ELb0ELb1ELb0ELb1EEENS1_29StaticPersistentTileSchedulerILb0EEEEEEEEEvNT_6ParamsE,@function
        .size           _ZN7cutlass13device_kernelIN5flash11enable_sm90INS1_16FlashAttnFwdSm90INS1_25CollectiveMainloopFwdSm90ILi2EN4cute5tupleIJNS5_1CILi1EEES8_S8_EEENS6_IJNS7_ILi128EEENS7_ILi160EEENS7_ILi192EEEEEELi128ENS_12float_e4m3_tEfNS_4arch4Sm90ELb0ELb0ELb0ELb0ELb1ELb0ELb0ELb1ELb1ELb1ELb0ELb0EEENS1_21CollectiveEpilogueFwdINS6_IJSA_SA_SB_EEES9_NS_10bfloat16_tESG_Li256ELb0ELb1ELb0ELb1EEENS1_29StaticPersistentTileSchedulerILb0EEEEEEEEEvNT_6ParamsE,(.L_x_9 - _ZN7cutlass13device_kernelIN5flash11enable_sm90INS1_16FlashAttnFwdSm90INS1_25CollectiveMainloopFwdSm90ILi2EN4cute5tupleIJNS5_1CILi1EEES8_S8_EEENS6_IJNS7_ILi128EEENS7_ILi160EEENS7_ILi192EEEEEELi128ENS_12float_e4m3_tEfNS_4arch4Sm90ELb0ELb0ELb0ELb0ELb1ELb0ELb0ELb1ELb1ELb1ELb0ELb0EEENS1_21CollectiveEpilogueFwdINS6_IJSA_SA_SB_EEES9_NS_10bfloat16_tESG_Li256ELb0ELb1ELb0ELb1EEENS1_29StaticPersistentTileSchedulerILb0EEEEEEEEEvNT_6ParamsE)
        .other          _ZN7cutlass13device_kernelIN5flash11enable_sm90INS1_16FlashAttnFwdSm90INS1_25CollectiveMainloopFwdSm90ILi2EN4cute5tupleIJNS5_1CILi1EEES8_S8_EEENS6_IJNS7_ILi128EEENS7_ILi160EEENS7_ILi192EEEEEELi128ENS_12float_e4m3_tEfNS_4arch4Sm90ELb0ELb0ELb0ELb0ELb1ELb0ELb0ELb1ELb1ELb1ELb0ELb0EEENS1_21CollectiveEpilogueFwdINS6_IJSA_SA_SB_EEES9_NS_10bfloat16_tESG_Li256ELb0ELb1ELb0ELb1EEENS1_29StaticPersistentTileSchedulerILb0EEEEEEEEEvNT_6ParamsE,@"STO_CUDA_ENTRY STV_DEFAULT"
_ZN7cutlass13device_kernelIN5flash11enable_sm90INS1_16FlashAttnFwdSm90INS1_25CollectiveMainloopFwdSm90ILi2EN4cute5tupleIJNS5_1CILi1EEES8_S8_EEENS6_IJNS7_ILi128EEENS7_ILi160EEENS7_ILi192EEEEEELi128ENS_12float_e4m3_tEfNS_4arch4Sm90ELb0ELb0ELb0ELb0ELb1ELb0ELb0ELb1ELb1ELb1ELb0ELb0EEENS1_21CollectiveEpilogueFwdINS6_IJSA_SA_SB_EEES9_NS_10bfloat16_tESG_Li256ELb0ELb1ELb0ELb1EEENS1_29StaticPersistentTileSchedulerILb0EEEEEEEEEvNT_6ParamsE:
[----:B------:R-:W-:Y:S01]  /*0000*/  LDC R1, c[0x0][0x37c] ;  /* 0x0000df00ff017b82 */ /* 0x000fe20000000800 */
[----:B------:R-:W-:Y:S05]  /*0010*/  EXIT ;  /* 0x000000000000794d */ /* 0x000fea0003800000 */
.L_x_0:
[----:B------:R-:W-:-:S00]  /*0020*/  BRA `(.L_x_0) ;  /* 0xfffffffc00fc7947 */ /* 0x000fc0000383ffff */
[----:B------:R-:W-:-:S00]  /*0030*/  NOP ;  /* 0x0000000000007918 */ /* 0x000fc00000000000 */
        /* <DEDUP_REMOVED lines=12> */
.L_x_9:


//--------------------- .text._ZN7cutlass13device_kernelIN5flash11enable_sm90INS1_16FlashAttnFwdSm90INS1_25CollectiveMainloopFwdSm90ILi2EN4cute5tupleIJNS5_1CILi1EEES8_S8_EEENS6_IJNS7_ILi128EEENS7_ILi160EEENS7_ILi192EEEEEELi128ENS_12float_e4m3_tEfNS_4arch4Sm90ELb0ELb0ELb0ELb1ELb1ELb0ELb0ELb1ELb1ELb1ELb0ELb0EEENS1_21CollectiveEpilogueFwdINS6_IJSA_SA_SB_EEES9_NS_10bfloat16_tESG_Li256ELb1ELb1ELb0ELb1EEENS1_36VarlenDynamicPersistentTileSchedulerILi128ELi160ELi256ELi128ELb0ELb1ELb1ELb0ELb1ELb1EEEEEEEEEvNT_6ParamsE --------------------------
	.section	.text._ZN7cutlass13device_kernelIN5flash11enable_sm90INS1_16FlashAttnFwdSm90INS1_25CollectiveMainloopFwdSm90ILi2EN4cute5tupleIJNS5_1CILi1EEES8_S8_EEENS6_IJNS7_ILi128EEENS7_ILi160EEENS7_ILi192EEEEEELi128ENS_12float_e4m3_tEfNS_4arch4Sm90ELb0ELb0ELb0ELb1ELb1ELb0ELb0ELb1ELb1ELb1ELb0ELb0EEENS1_21CollectiveEpilogueFwdINS6_IJSA_SA_SB_EEES9_NS_10bfloat16_tESG_Li256ELb1ELb1ELb0ELb1EEENS1_36VarlenDynamicPersistentTileSchedulerILi128ELi160ELi256ELi128ELb0ELb1ELb1ELb0ELb1ELb1EEEEEEEEEvNT_6ParamsE,"ax",@progbits
	.align	128
.text._ZN7cutlass13device_kernelIN5flash11enable_sm90INS1_16FlashAttnFwdSm90INS1_25CollectiveMainloopFwdSm90ILi2EN4cute5tupleIJNS5_1CILi1EEES8_S8_EEENS6_IJNS7_ILi128EEENS7_ILi160EEENS7_ILi192EEEEEELi128ENS_12float_e4m3_tEfNS_4arch4Sm90ELb0ELb0ELb0ELb1ELb1ELb0ELb0ELb1ELb1ELb1ELb0ELb0EEENS1_21CollectiveEpilogueFwdINS6_IJSA_SA_SB_EEES9_NS_10bfloat16_tESG_Li256ELb1ELb1ELb0ELb1EEENS1_36VarlenDynamicPersistentTileSchedulerILi128ELi160ELi256ELi128ELb0ELb1ELb1ELb0ELb1ELb1EEEEEEEEEvNT_6ParamsE:
        .type           _ZN7cutlass13device_kernelIN5flash11enable_sm90INS1_16FlashAttnFwdSm90INS1_25CollectiveMainloopFwdSm90ILi2EN4cute5tupleIJNS5_1CILi1EEES8_S8_EEENS6_IJNS7_ILi128EEENS7_ILi160EEENS7_ILi192EEEEEELi128ENS_12float_e4m3_tEfNS_4arch4Sm90ELb0ELb0ELb0ELb1ELb1ELb0ELb0ELb1ELb1ELb1ELb0ELb0EEENS1_21CollectiveEpilogueFwdINS6_IJSA_SA_SB_EEES9_NS_10bfloat16_tESG_Li256ELb1ELb1ELb0ELb1EEENS1_36VarlenDynamicPersistentTileSchedulerILi128ELi160ELi256ELi128ELb0ELb1ELb1ELb0ELb1ELb1EEEEEEEEEvNT_6ParamsE,@function
        .size           _ZN7cutlass13device_kernelIN5flash11enable_sm90INS1_16FlashAttnFwdSm90INS1_25CollectiveMainloopFwdSm90ILi2EN4cute5tupleIJNS5_1CILi1EEES8_S8_EEENS6_IJNS7_ILi128EEENS7_ILi160EEENS7_ILi192EEEEEELi128ENS_12float_e4m3_tEfNS_4arch4Sm90ELb0ELb0ELb0ELb1ELb1ELb0ELb0ELb1ELb1ELb1ELb0ELb0EEENS1_21CollectiveEpilogueFwdINS6_IJSA_SA_SB_EEES9_NS_10bfloat16_tESG_Li256ELb1ELb1ELb0ELb1EEENS1_36VarlenDynamicPersistentTileSchedulerILi128ELi160ELi256ELi128ELb0ELb1ELb1ELb0ELb1ELb1EEEEEEEEEvNT_6ParamsE,(.L_x_10 - _ZN7cutlass13device_kernelIN5flash11enable_sm90INS1_16FlashAttnFwdSm90INS1_25CollectiveMainloopFwdSm90ILi2EN4cute5tupleIJNS5_1CILi1EEES8_S8_EEENS6_IJNS7_ILi128EEENS7_ILi160EEENS7_ILi192EEEEEELi128ENS_12float_e4m3_tEfNS_4arch4Sm90ELb0ELb0ELb0ELb1ELb1ELb0ELb0ELb1ELb1ELb1ELb0ELb0EEENS1_21CollectiveEpilogueFwdINS6_IJSA_SA_SB_EEES9_NS_10bfloat16_tESG_Li256ELb1ELb1ELb0ELb1EEENS1_36VarlenDynamicPersistentTileSchedulerILi128ELi160ELi256ELi128ELb0ELb1ELb1ELb0ELb1ELb1EEEEEEEEEvNT_6ParamsE)
        .other          _ZN7cutlass13device_kernelIN5flash11enable_sm90INS1_16FlashAttnFwdSm90INS1_25CollectiveMainloopFwdSm90ILi2EN4cute5tupleIJNS5_1CILi1EEES8_S8_EEENS6_IJNS7_ILi128EEENS7_ILi160EEENS7_ILi192EEEEEELi128ENS_12float_e4m3_tEfNS_4arch4Sm90ELb0ELb0ELb0ELb1ELb1ELb0ELb0ELb1ELb1ELb1ELb0ELb0EEENS1_21CollectiveEpilogueFwdINS6_IJSA_SA_SB_EEES9_NS_10bfloat16_tESG_Li256ELb1ELb1ELb0ELb1EEENS1_36VarlenDynamicPersistentTileSchedulerILi128ELi160ELi256ELi128ELb0ELb1ELb1ELb0ELb1ELb1EEEEEEEEEvNT_6ParamsE,@"STO_CUDA_ENTRY STV_DEFAULT"
_ZN7cutlass13device_kernelIN5flash11enable_sm90INS1_16FlashAttnFwdSm90INS1_25CollectiveMainloopFwdSm90ILi2EN4cute5tupleIJNS5_1CILi1EEES8_S8_EEENS6_IJNS7_ILi128EEENS7_ILi160EEENS7_ILi192EEEEEELi128ENS_12float_e4m3_tEfNS_4arch4Sm90ELb0ELb0ELb0ELb1ELb1ELb0ELb0ELb1ELb1ELb1ELb0ELb0EEENS1_21CollectiveEpilogueFwdINS6_IJSA_SA_SB_EEES9_NS_10bfloat16_tESG_Li256ELb1ELb1ELb0ELb1EEENS1_36VarlenDynamicPersistentTileSchedulerILi128ELi160ELi256ELi128ELb0ELb1ELb1ELb0ELb1ELb1EEEEEEEEEvNT_6ParamsE:
[----:B------:R-:W-:Y:S01]  /*0000*/  LDC R1, c[0x0][0x37c] ;  /* 0x0000df00ff017b82 */ /* 0x000fe20000000800 */
[----:B------:R-:W-:Y:S05]  /*0010*/  EXIT ;  /* 0x000000000000794d */ /* 0x000fea0003800000 */
.L_x_1:
        /* <DEDUP_REMOVED lines=14> */
.L_x_10:


//--------------------- .text._ZN7cutlass13device_kernelIN5flash11enable_sm90INS1_16FlashAttnFwdSm90INS1_25CollectiveMainloopFwdSm90ILi2EN4cute5tupleIJNS5_1CILi1EEES8_S8_EEENS6_IJNS7_ILi128EEENS7_ILi160EEENS7_ILi192EEEEEELi128ENS_12float_e4m3_tEfNS_4arch4Sm90ELb0ELb0ELb0ELb1ELb1ELb1ELb0ELb1ELb1ELb1ELb0ELb0EEENS1_21CollectiveEpilogueFwdINS6_IJSA_SA_SB_EEES9_NS_10bfloat16_tESG_Li256ELb1ELb1ELb0ELb1EEENS1_36VarlenDynamicPersistentTileSchedulerILi128ELi160ELi256ELi128ELb0ELb1ELb1ELb0ELb1ELb1EEEEEEEEEvNT_6ParamsE --------------------------
	.section	.text._ZN7cutlass13device_kernelIN5flash11enable_sm90INS1_16FlashAttnFwdSm90INS1_25CollectiveMainloopFwdSm90ILi2EN4cute5tupleIJNS5_1CILi1EEES8_S8_EEENS6_IJNS7_ILi128EEENS7_ILi160EEENS7_ILi192EEEEEELi128ENS_12float_e4m3_tEfNS_4arch4Sm90ELb0ELb0ELb0ELb1ELb1ELb1ELb0ELb1ELb1ELb1ELb0ELb0EEENS1_21CollectiveEpilogueFwdINS6_IJSA_SA_SB_EEES9_NS_10bfloat16_tESG_Li256ELb1ELb1ELb0ELb1EEENS1_36VarlenDynamicPersistentTileSchedulerILi128ELi160ELi256ELi128ELb0ELb1ELb1ELb0ELb1ELb1EEEEEEEEEvNT_6ParamsE,"ax",@progbits
	.align	128
.text._ZN7cutlass13device_kernelIN5flash11enable_sm90INS1_16FlashAttnFwdSm90INS1_25CollectiveMainloopFwdSm90ILi2EN4cute5tupleIJNS5_1CILi1EEES8_S8_EEENS6_IJNS7_ILi128EEENS7_ILi160EEENS7_ILi192EEEEEELi128ENS_12float_e4m3_tEfNS_4arch4Sm90ELb0ELb0ELb0ELb1ELb1ELb1ELb0ELb1ELb1ELb1ELb0ELb0EEENS1_21CollectiveEpilogueFwdINS6_IJSA_SA_SB_EEES9_NS_10bfloat16_tESG_Li256ELb1ELb1ELb0ELb1EEENS1_36VarlenDynamicPersistentTileSchedulerILi128ELi160ELi256ELi128ELb0ELb1ELb1ELb0ELb1ELb1EEEEEEEEEvNT_6ParamsE:
        .type           _ZN7cutlass13device_kernelIN5flash11enable_sm90INS1_16FlashAttnFwdSm90INS1_25CollectiveMainloopFwdSm90ILi2EN4cute5tupleIJNS5_1CILi1EEES8_S8_EEENS6_IJNS7_ILi128EEENS7_ILi160EEENS7_ILi192EEEEEELi128ENS_12float_e4m3_tEfNS_4arch4Sm90ELb0ELb0ELb0ELb1ELb1ELb1ELb0ELb1ELb1ELb1ELb0ELb0EEENS1_21CollectiveEpilogueFwdINS6_IJSA_SA_SB_EEES9_NS_10bfloat16_tESG_Li256ELb1ELb1ELb0ELb1EEENS1_36VarlenDynamicPersistentTileSchedulerILi128ELi160ELi256ELi128ELb0ELb1ELb1ELb0ELb1ELb1EEEEEEEEEvNT_6ParamsE,@function
        .size           _ZN7cutlass13device_kernelIN5flash11enable_sm90INS1_16FlashAttnFwdSm90INS1_25CollectiveMainloopFwdSm90ILi2EN4cute5tupleIJNS5_1CILi1EEES8_S8_EEENS6_IJNS7_ILi128EEENS7_ILi160EEENS7_ILi192EEEEEELi128ENS_12float_e4m3_tEfNS_4arch4Sm90ELb0ELb0ELb0ELb1ELb1ELb1ELb0ELb1ELb1ELb1ELb0ELb0EEENS1_21CollectiveEpilogueFwdINS6_IJSA_SA_SB_EEES9_NS_10bfloat16_tESG_Li256ELb1ELb1ELb0ELb1EEENS1_36VarlenDynamicPersistentTileSchedulerILi128ELi160ELi256ELi128ELb0ELb1ELb1ELb0ELb1ELb1EEEEEEEEEvNT_6ParamsE,(.L_x_11 - _ZN7cutlass13device_kernelIN5flash11enable_sm90INS1_16FlashAttnFwdSm90INS1_25CollectiveMainloopFwdSm90ILi2EN4cute5tupleIJNS5_1CILi1EEES8_S8_EEENS6_IJNS7_ILi128EEENS7_ILi160EEENS7_ILi192EEEEEELi128ENS_12float_e4m3_tEfNS_4arch4Sm90ELb0ELb0ELb0ELb1ELb1ELb1ELb0ELb1ELb1ELb1ELb0ELb0EEENS1_21CollectiveEpilogueFwdINS6_IJSA_SA_SB_EEES9_NS_10bfloat16_tESG_Li256ELb1ELb1ELb0ELb1EEENS1_36VarlenDynamicPersistentTileSchedulerILi128ELi160ELi256ELi128ELb0ELb1ELb1ELb0ELb1ELb1EEEEEEEEEvNT_6ParamsE)
        .other          _ZN7cutlass13device_kernelIN5flash11enable_sm90INS1_16FlashAttnFwdSm90INS1_25CollectiveMainloopFwdSm90ILi2EN4cute5tupleIJNS5_1CILi1EEES8_S8_EEENS6_IJNS7_ILi128EEENS7_ILi160EEENS7_ILi192EEEEEELi128ENS_12float_e4m3_tEfNS_4arch4Sm90ELb0ELb0ELb0ELb1ELb1ELb1ELb0ELb1ELb1ELb1ELb0ELb0EEENS1_21CollectiveEpilogueFwdINS6_IJSA_SA_SB_EEES9_NS_10bfloat16_tESG_Li256ELb1ELb1ELb0ELb1EEENS1_36VarlenDynamicPersistentTileSchedulerILi128ELi160ELi256ELi128ELb0ELb1ELb1ELb0ELb1ELb1EEEEEEEEEvNT_6ParamsE,@"STO_CUDA_ENTRY STV_DEFAULT"
_ZN7cutlass13device_kernelIN5flash11enable_sm90INS1_16FlashAttnFwdSm90INS1_25CollectiveMainloopFwdSm90ILi2EN4cute5tupleIJNS5_1CILi1EEES8_S8_EEENS6_IJNS7_ILi128EEENS7_ILi160EEENS7_ILi192EEEEEELi128ENS_12float_e4m3_tEfNS_4arch4Sm90ELb0ELb0ELb0ELb1ELb1ELb1ELb0ELb1ELb1ELb1ELb0ELb0EEENS1_21CollectiveEpilogueFwdINS6_IJSA_SA_SB_EEES9_NS_10bfloat16_tESG_Li256ELb1ELb1ELb0ELb1EEENS1_36VarlenDynamicPersistentTileSchedulerILi128ELi160ELi256ELi128ELb0ELb1ELb1ELb0ELb1ELb1EEEEEEEEEvNT_6ParamsE:
[----:B------:R-:W-:Y:S01]  /*0000*/  LDC R1, c[0x0][0x37c] ;  /* 0x0000df00ff017b82 */ /* 0x000fe20000000800 */
[----:B------:R-:W-:Y:S05]  /*0010*/  EXIT ;  /* 0x000000000000794d */ /* 0x000fea0003800000 */
.L_x_2:
        /* <DEDUP_REMOVED lines=14> */
.L_x_11:


//--------------------- .text._ZN7cutlass13device_kernelIN5flash11enable_sm90INS1_16FlashAttnFwdSm90INS1_25CollectiveMainloopFwdSm90ILi2EN4cute5tupleIJNS5_1CILi1EEES8_S8_EEENS6_IJNS7_ILi128EEESA_NS7_ILi192EEEEEELi128ENS_12float_e4m3_tEfNS_4arch4Sm90ELb0ELb1ELb0ELb0ELb1ELb0ELb0ELb1ELb1ELb1ELb0ELb0EEENS1_21CollectiveEpilogueFwdINS6_IJSA_SA_SA_EEES9_NS_10bfloat16_tESF_Li256ELb0ELb1ELb0ELb1EEENS1_30DynamicPersistentTileSchedulerILi256ELi128ELb0ELb1ELb1EEEEEEEEEvNT_6ParamsE --------------------------
	.section	.text._ZN7cutlass13device_kernelIN5flash11enable_sm90INS1_16FlashAttnFwdSm90INS1_25CollectiveMainloopFwdSm90ILi2EN4cute5tupleIJNS5_1CILi1EEES8_S8_EEENS6_IJNS7_ILi128EEESA_NS7_ILi192EEEEEELi128ENS_12float_e4m3_tEfNS_4arch4Sm90ELb0ELb1ELb0ELb0ELb1ELb0ELb0ELb1ELb1ELb1ELb0ELb0EEENS1_21CollectiveEpilogueFwdINS6_IJSA_SA_SA_EEES9_NS_10bfloat16_tESF_Li256ELb0ELb1ELb0ELb1EEENS1_30DynamicPersistentTileSchedulerILi256ELi128ELb0ELb1ELb1EEEEEEEEEvNT_6ParamsE,"ax",@progbits
	.align	128
.text._ZN7cutlass13device_kernelIN5flash11enable_sm90INS1_16FlashAttnFwdSm90INS1_25CollectiveMainloopFwdSm90ILi2EN4cute5tupleIJNS5_1CILi1EEES8_S8_EEENS6_IJNS7_ILi128EEESA_NS7_ILi192EEEEEELi128ENS_12float_e4m3_tEfNS_4arch4Sm90ELb0ELb1ELb0ELb0ELb1ELb0ELb0ELb1ELb1ELb1ELb0ELb0EEENS1_21CollectiveEpilogueFwdINS6_IJSA_SA_SA_EEES9_NS_10bfloat16_tESF_Li256ELb0ELb1ELb0ELb1EEENS1_30DynamicPersistentTileSchedulerILi256ELi128ELb0ELb1ELb1EEEEEEEEEvNT_6ParamsE:
        .type           _ZN7cutlass13device_kernelIN5flash11enable_sm90INS1_16FlashAttnFwdSm90INS1_25CollectiveMainloopFwdSm90ILi2EN4cute5tupleIJNS5_1CILi1EEES8_S8_EEENS6_IJNS7_ILi128EEESA_NS7_ILi192EEEEEELi128ENS_12float_e4m3_tEfNS_4arch4Sm90ELb0ELb1ELb0ELb0ELb1ELb0ELb0ELb1ELb1ELb1ELb0ELb0EEENS1_21CollectiveEpilogueFwdINS6_IJSA_SA_SA_EEES9_NS_10bfloat16_tESF_Li256ELb0ELb1ELb0ELb1EEENS1_30DynamicPersistentTileSchedulerILi256ELi128ELb0ELb1ELb1EEEEEEEEEvNT_6ParamsE,@function
        .size           _ZN7cutlass13device_kernelIN5flash11enable_sm90INS1_16FlashAttnFwdSm90INS1_25CollectiveMainloopFwdSm90ILi2EN4cute5tupleIJNS5_1CILi1EEES8_S8_EEENS6_IJNS7_ILi128EEESA_NS7_ILi192EEEEEELi128ENS_12float_e4m3_tEfNS_4arch4Sm90ELb0ELb1ELb0ELb0ELb1ELb0ELb0ELb1ELb1ELb1ELb0ELb0EEENS1_21CollectiveEpilogueFwdINS6_IJSA_SA_SA_EEES9_NS_10bfloat16_tESF_Li256ELb0ELb1ELb0ELb1EEENS1_30DynamicPersistentTileSchedulerILi256ELi128ELb0ELb1ELb1EEEEEEEEEvNT_6ParamsE,(.L_x_12 - _ZN7cutlass13device_kernelIN5flash11enable_sm90INS1_16FlashAttnFwdSm90INS1_25CollectiveMainloopFwdSm90ILi2EN4cute5tupleIJNS5_1CILi1EEES8_S8_EEENS6_IJNS7_ILi128EEESA_NS7_ILi192EEEEEELi128ENS_12float_e4m3_tEfNS_4arch4Sm90ELb0ELb1ELb0ELb0ELb1ELb0ELb0ELb1ELb1ELb1ELb0ELb0EEENS1_21CollectiveEpilogueFwdINS6_IJSA_SA_SA_EEES9_NS_10bfloat16_tESF_Li256ELb0ELb1ELb0ELb1EEENS1_30DynamicPersistentTileSchedulerILi256ELi128ELb0ELb1ELb1EEEEEEEEEvNT_6ParamsE)
        .other          _ZN7cutlass13device_kernelIN5flash11enable_sm90INS1_16FlashAttnFwdSm90INS1_25CollectiveMainloopFwdSm90ILi2EN4cute5tupleIJNS5_1CILi1EEES8_S8_EEENS6_IJNS7_ILi128EEESA_NS7_ILi192EEEEEELi128ENS_12float_e4m3_tEfNS_4arch4Sm90ELb0ELb1ELb0ELb0ELb1ELb0ELb0ELb1ELb1ELb1ELb0ELb0EEENS1_21CollectiveEpilogueFwdINS6_IJSA_SA_SA_EEES9_NS_10bfloat16_tESF_Li256ELb0ELb1ELb0ELb1EEENS1_30DynamicPersistentTileSchedulerILi256ELi128ELb0ELb1ELb1EEEEEEEEEvNT_6ParamsE,@"STO_CUDA_ENTRY STV_DEFAULT"
_ZN7cutlass13device_kernelIN5flash11enable_sm90INS1_16FlashAttnFwdSm90INS1_25CollectiveMainloopFwdSm90ILi2EN4cute5tupleIJNS5_1CILi1EEES8_S8_EEENS6_IJNS7_ILi128EEESA_NS7_ILi192EEEEEELi128ENS_12float_e4m3_tEfNS_4arch4Sm90ELb0ELb1ELb0ELb0ELb1ELb0ELb0ELb1ELb1ELb1ELb0ELb0EEENS1_21CollectiveEpilogueFwdINS6_IJSA_SA_SA_EEES9_NS_10bfloat16_tESF_Li256ELb0ELb1ELb0ELb1EEENS1_30DynamicPersistentTileSchedulerILi256ELi128ELb0ELb1ELb1EEEEEEEEEvNT_6ParamsE:
[----:B------:R-:W-:Y:S01]  /*0000*/  LDC R1, c[0x0][0x37c] ;  /* 0x0000df00ff017b82 */ /* 0x000fe20000000800 */
[----:B------:R-:W-:Y:S05]  /*0010*/  EXIT ;  /* 0x000000000000794d */ /* 0x000fea0003800000 */
.L_x_3:
        /* <DEDUP_REMOVED lines=14> */
.L_x_12:


//--------------------- .text._ZN7cutlass13device_kernelIN5flash11enable_sm90INS1_16FlashAttnFwdSm90INS1_25CollectiveMainloopFwdSm90ILi2EN4cute5tupleIJNS5_1CILi1EEES8_S8_EEENS6_IJNS7_ILi128EEESA_NS7_ILi192EEEEEELi128ENS_12float_e4m3_tEfNS_4arch4Sm90ELb0ELb1ELb0ELb1ELb1ELb0ELb0ELb1ELb1ELb1ELb0ELb0EEENS1_21CollectiveEpilogueFwdINS6_IJSA_SA_SA_EEES9_NS_10bfloat16_tESF_Li256ELb1ELb1ELb0ELb1EEENS1_36VarlenDynamicPersistentTileSchedulerILi128ELi128ELi256ELi128ELb0ELb1ELb1ELb1ELb0ELb1EEEEEEEEEvNT_6ParamsE --------------------------
	.section	.text._ZN7cutlass13device_kernelIN5flash11enable_sm90INS1_16FlashAttnFwdSm90INS1_25CollectiveMainloopFwdSm90ILi2EN4cute5tupleIJNS5_1CILi1EEES8_S8_EEENS6_IJNS7_ILi128EEESA_NS7_ILi192EEEEEELi128ENS_12float_e4m3_tEfNS_4arch4Sm90ELb0ELb1ELb0ELb1ELb1ELb0ELb0ELb1ELb1ELb1ELb0ELb0EEENS1_21CollectiveEpilogueFwdINS6_IJSA_SA_SA_EEES9_NS_10bfloat16_tESF_Li256ELb1ELb1ELb0ELb1EEENS1_36VarlenDynamicPersistentTileSchedulerILi128ELi128ELi256ELi128ELb0ELb1ELb1ELb1ELb0ELb1EEEEEEEEEvNT_6ParamsE,"ax",@progbits
	.align	128
.text._ZN7cutlass13device_kernelIN5flash11enable_sm90INS1_16FlashAttnFwdSm90INS1_25CollectiveMainloopFwdSm90ILi2EN4cute5tupleIJNS5_1CILi1EEES8_S8_EEENS6_IJNS7_ILi128EEESA_NS7_ILi192EEEEEELi128ENS_12float_e4m3_tEfNS_4arch4Sm90ELb0ELb1ELb0ELb1ELb1ELb0ELb0ELb1ELb1ELb1ELb0ELb0EEENS1_21CollectiveEpilogueFwdINS6_IJSA_SA_SA_EEES9_NS_10bfloat16_tESF_Li256ELb1ELb1ELb0ELb1EEENS1_36VarlenDynamicPersistentTileSchedulerILi128ELi128ELi256ELi128ELb0ELb1ELb1ELb1ELb0ELb1EEEEEEEEEvNT_6ParamsE:
        .type           _ZN7cutlass13device_kernelIN5flash11enable_sm90INS1_16FlashAttnFwdSm90INS1_25CollectiveMainloopFwdSm90ILi2EN4cute5tupleIJNS5_1CILi1EEES8_S8_EEENS6_IJNS7_ILi128EEESA_NS7_ILi192EEEEEELi128ENS_12float_e4m3_tEfNS_4arch4Sm90ELb0ELb1ELb0ELb1ELb1ELb0ELb0ELb1ELb1ELb1ELb0ELb0EEENS1_21CollectiveEpilogueFwdINS6_IJSA_SA_SA_EEES9_NS_10bfloat16_tESF_Li256ELb1ELb1ELb0ELb1EEENS1_36VarlenDynamicPersistentTileSchedulerILi128ELi128ELi256ELi128ELb0ELb1ELb1ELb1ELb0ELb1EEEEEEEEEvNT_6ParamsE,@function
        .size           _ZN7cutlass13device_kernelIN5flash11enable_sm90INS1_16FlashAttnFwdSm90INS1_25CollectiveMainloopFwdSm90ILi2EN4cute5tupleIJNS5_1CILi1EEES8_S8_EEENS6_IJNS7_ILi128EEESA_NS7_ILi192EEEEEELi128ENS_12float_e4m3_tEfNS_4arch4Sm90ELb0ELb1ELb0ELb1ELb1ELb0ELb0ELb1ELb1ELb1ELb0ELb0EEENS1_21CollectiveEpilogueFwdINS6_IJSA_SA_SA_EEES9_NS_10bfloat16_tESF_Li256ELb1ELb1ELb0ELb1EEENS1_36VarlenDynamicPersistentTileSchedulerILi128ELi128ELi256ELi128ELb0ELb1ELb1ELb1ELb0ELb1EEEEEEEEEvNT_6ParamsE,(.L_x_13 - _ZN7cutlass13device_kernelIN5flash11enable_sm90INS1_16FlashAttnFwdSm90INS1_25CollectiveMainloopFwdSm90ILi2EN4cute5tupleIJNS5_1CILi1EEES8_S8_EEENS6_IJNS7_ILi128EEESA_NS7_ILi192EEEEEELi128ENS_12float_e4m3_tEfNS_4arch4Sm90ELb0ELb1ELb0ELb1ELb1ELb0ELb0ELb1ELb1ELb1ELb0ELb0EEENS1_21CollectiveEpilogueFwdINS6_IJSA_SA_SA_EEES9_NS_10bfloat16_tESF_Li256ELb1ELb1ELb0ELb1EEENS1_36VarlenDynamicPersistentTileSchedulerILi128ELi128ELi256ELi128ELb0ELb1ELb1ELb1ELb0ELb1EEEEEEEEEvNT_6ParamsE)
        .other          _ZN7cutlass13device_kernelIN5flash11enable_sm90INS1_16FlashAttnFwdSm90INS1_25CollectiveMainloopFwdSm90ILi2EN4cute5tupleIJNS5_1CILi1EEES8_S8_EEENS6_IJNS7_ILi128EEESA_NS7_ILi192EEEEEELi128ENS_12float_e4m3_tEfNS_4arch4Sm90ELb0ELb1ELb0ELb1ELb1ELb0ELb0ELb1ELb1ELb1ELb0ELb0EEENS1_21CollectiveEpilogueFwdINS6_IJSA_SA_SA_EEES9_NS_10bfloat16_tESF_Li256ELb1ELb1ELb0ELb1EEENS1_36VarlenDynamicPersistentTileSchedulerILi128ELi128ELi256ELi128ELb0ELb1ELb1ELb1ELb0ELb1EEEEEEEEEvNT_6ParamsE,@"STO_CUDA_ENTRY STV_DEFAULT"
_ZN7cutlass13device_kernelIN5flash11enable_sm90INS1_16FlashAttnFwdSm90INS1_25CollectiveMainloopFwdSm90ILi2EN4cute5tupleIJNS5_1CILi1EEES8_S8_EEENS6_IJNS7_ILi128EEESA_NS7_ILi192EEEEEELi128ENS_12float_e4m3_tEfNS_4arch4Sm90ELb0ELb1ELb0ELb1ELb1ELb0ELb0ELb1ELb1ELb1ELb0ELb0EEENS1_21CollectiveEpilogueFwdINS6_IJSA_SA_SA_EEES9_NS_10bfloat16_tESF_Li256ELb1ELb1ELb0ELb1EEENS1_36VarlenDynamicPersistentTileSchedulerILi128ELi128ELi256ELi128ELb0ELb1ELb1ELb1ELb0ELb1EEEEEEEEEvNT_6ParamsE:
[----:B------:R-:W-:Y:S01]  /*0000*/  LDC R1, c[0x0][0x37c] ;  /* 0x0000df00ff017b82 */ /* 0x000fe20000000800 */
[----:B------:R-:W-:Y:S05]  /*0010*/  EXIT ;  /* 0x000000000000794d */ /* 0x000fea0003800000 */
.L_x_4:
        /* <DEDUP_REMOVED lines=14> */
.L_x_13:


//--------------------- .text._ZN7cutlass13device_kernelIN5flash11enable_sm90INS1_16FlashAttnFwdSm90INS1_25CollectiveMainloopFwdSm90ILi2EN4cute5tupleIJNS5_1CILi1EEES8_S8_EEENS6_IJNS7_ILi128EEESA_NS7_ILi192EEEEEELi128ENS_12float_e4m3_tEfNS_4arch4Sm90ELb0ELb1ELb0ELb1ELb1ELb1ELb0ELb1ELb1ELb1ELb0ELb0EEENS1_21CollectiveEpilogueFwdINS6_IJSA_SA_SA_EEES9_NS_10bfloat16_tESF_Li256ELb1ELb1ELb0ELb1EEENS1_36VarlenDynamicPersistentTileSchedulerILi128ELi128ELi256ELi128ELb0ELb1ELb1ELb1ELb0ELb1EEEEEEEEEvNT_6ParamsE --------------------------
	.section	.text._ZN7cutlass13device_kernelIN5flash11enable_sm90INS1_16FlashAttnFwdSm90INS1_25CollectiveMainloopFwdSm90ILi2EN4cute5tupleIJNS5_1CILi1EEES8_S8_EEENS6_IJNS7_ILi128EEESA_NS7_ILi192EEEEEELi128ENS_12float_e4m3_tEfNS_4arch4Sm90ELb0ELb1ELb0ELb1ELb1ELb1ELb0ELb1ELb1ELb1ELb0ELb0EEENS1_21CollectiveEpilogueFwdINS6_IJSA_SA_SA_EEES9_NS_10bfloat16_tESF_Li256ELb1ELb1ELb0ELb1EEENS1_36VarlenDynamicPersistentTileSchedulerILi128ELi128ELi256ELi128ELb0ELb1ELb1ELb1ELb0ELb1EEEEEEEEEvNT_6ParamsE,"ax",@progbits
	.align	128
.text._ZN7cutlass13device_kernelIN5flash11enable_sm90INS1_16FlashAttnFwdSm90INS1_25CollectiveMainloopFwdSm90ILi2EN4cute5tupleIJNS5_1CILi1EEES8_S8_EEENS6_IJNS7_ILi128EEESA_NS7_ILi192EEEEEELi128ENS_12float_e4m3_tEfNS_4arch4Sm90ELb0ELb1ELb0ELb1ELb1ELb1ELb0ELb1ELb1ELb1ELb0ELb0EEENS1_21CollectiveEpilogueFwdINS6_IJSA_SA_SA_EEES9_NS_10bfloat16_tESF_Li256ELb1ELb1ELb0ELb1EEENS1_36VarlenDynamicPersistentTileSchedulerILi128ELi128ELi256ELi128ELb0ELb1ELb1ELb1ELb0ELb1EEEEEEEEEvNT_6ParamsE:
        .type           _ZN7cutlass13device_kernelIN5flash11enable_sm90INS1_16FlashAttnFwdSm90INS1_25CollectiveMainloopFwdSm90ILi2EN4cute5tupleIJNS5_1CILi1EEES8_S8_EEENS6_IJNS7_ILi128EEESA_NS7_ILi192EEEEEELi128ENS_12float_e4m3_tEfNS_4arch4Sm90ELb0ELb1ELb0ELb1ELb1ELb1ELb0ELb1ELb1ELb1ELb0ELb0EEENS1_21CollectiveEpilogueFwdINS6_IJSA_SA_SA_EEES9_NS_10bfloat16_tESF_Li256ELb1ELb1ELb0ELb1EEENS1_36VarlenDynamicPersistentTileSchedulerILi128ELi128ELi256ELi128ELb0ELb1ELb1ELb1ELb0ELb1EEEEEEEEEvNT_6ParamsE,@function
        .size           _ZN7cutlass13device_kernelIN5flash11enable_sm90INS1_16FlashAttnFwdSm90INS1_25CollectiveMainloopFwdSm90ILi2EN4cute5tupleIJNS5_1CILi1EEES8_S8_EEENS6_IJNS7_ILi128EEESA_NS7_ILi192EEEEEELi128ENS_12float_e4m3_tEfNS_4arch4Sm90ELb0ELb1ELb0ELb1ELb1ELb1ELb0ELb1ELb1ELb1ELb0ELb0EEENS1_21CollectiveEpilogueFwdINS6_IJSA_SA_SA_EEES9_NS_10bfloat16_tESF_Li256ELb1ELb1ELb0ELb1EEENS1_36VarlenDynamicPersistentTileSchedulerILi128ELi128ELi256ELi128ELb0ELb1ELb1ELb1ELb0ELb1EEEEEEEEEvNT_6ParamsE,(.L_x_14 - _ZN7cutlass13device_kernelIN5flash11enable_sm90INS1_16FlashAttnFwdSm90INS1_25CollectiveMainloopFwdSm90ILi2EN4cute5tupleIJNS5_1CILi1EEES8_S8_EEENS6_IJNS7_ILi128EEESA_NS7_ILi192EEEEEELi128ENS_12float_e4m3_tEfNS_4arch4Sm90ELb0ELb1ELb0ELb1ELb1ELb1ELb0ELb1ELb1ELb1ELb0ELb0EEENS1_21CollectiveEpilogueFwdINS6_IJSA_SA_SA_EEES9_NS_10bfloat16_tESF_Li256ELb1ELb1ELb0ELb1EEENS1_36VarlenDynamicPersistentTileSchedulerILi128ELi128ELi256ELi128ELb0ELb1ELb1ELb1ELb0ELb1EEEEEEEEEvNT_6ParamsE)
        .other          _ZN7cutlass13device_kernelIN5flash11enable_sm90INS1_16FlashAttnFwdSm90INS1_25CollectiveMainloopFwdSm90ILi2EN4cute5tupleIJNS5_1CILi1EEES8_S8_EEENS6_IJNS7_ILi128EEESA_NS7_ILi192EEEEEELi128ENS_12float_e4m3_tEfNS_4arch4Sm90ELb0ELb1ELb0ELb1ELb1ELb1ELb0ELb1ELb1ELb1ELb0ELb0EEENS1_21CollectiveEpilogueFwdINS6_IJSA_SA_SA_EEES9_NS_10bfloat16_tESF_Li256ELb1ELb1ELb0ELb1EEENS1_36VarlenDynamicPersistentTileSchedulerILi128ELi128ELi256ELi128ELb0ELb1ELb1ELb1ELb0ELb1EEEEEEEEEvNT_6ParamsE,@"STO_CUDA_ENTRY STV_DEFAULT"
_ZN7cutlass13device_kernelIN5flash11enable_sm90INS1_16FlashAttnFwdSm90INS1_25CollectiveMainloopFwdSm90ILi2EN4cute5tupleIJNS5_1CILi1EEES8_S8_EEENS6_IJNS7_ILi128EEESA_NS7_ILi192EEEEEELi128ENS_12float_e4m3_tEfNS_4arch4Sm90ELb0ELb1ELb0ELb1ELb1ELb1ELb0ELb1ELb1ELb1ELb0ELb0EEENS1_21CollectiveEpilogueFwdINS6_IJSA_SA_SA_EEES9_NS_10bfloat16_tESF_Li256ELb1ELb1ELb0ELb1EEENS1_36VarlenDynamicPersistentTileSchedulerILi128ELi128ELi256ELi128ELb0ELb1ELb1ELb1ELb0ELb1EEEEEEEEEvNT_6ParamsE:
[----:B------:R-:W-:Y:S01]  /*0000*/  LDC R1, c[0x0][0x37c] ;  /* 0x0000df00ff017b82 */ /* 0x000fe20000000800 */
[----:B------:R-:W-:Y:S05]  /*0010*/  EXIT ;  /* 0x000000000000794d */ /* 0x000fea0003800000 */
.L_x_5:
        /* <DEDUP_REMOVED lines=14> */
.L_x_14:


//--------------------- .text._ZN7cutlass13device_kernelIN5flash11enable_sm90INS1_16FlashAttnFwdSm90INS1_25CollectiveMainloopFwdSm90ILi2EN4cute5tupleIJNS5_1CILi1EEES8_S8_EEENS6_IJNS7_ILi128EEENS7_ILi160EEENS7_ILi192EEEEEELi128ENS_12float_e4m3_tEfNS_4arch4Sm90ELb1ELb0ELb0ELb0ELb1ELb0ELb0ELb1ELb1ELb1ELb0ELb0EEENS1_21CollectiveEpilogueFwdINS6_IJSA_SA_SB_EEES9_NS_10bfloat16_tESG_Li256ELb0ELb1ELb0ELb1EEENS1_30DynamicPersistentTileSchedulerILi256ELi128ELb0ELb1ELb1EEEEEEEEEvNT_6ParamsE --------------------------
	.section	.text._ZN7cutlass13device_kernelIN5flash11enable_sm90INS1_16FlashAttnFwdSm90INS1_25CollectiveMainloopFwdSm90ILi2EN4cute5tupleIJNS5_1CILi1EEES8_S8_EEENS6_IJNS7_ILi128EEENS7_ILi160EEENS7_ILi192EEEEEELi128ENS_12float_e4m3_tEfNS_4arch4Sm90ELb1ELb0ELb0ELb0ELb1ELb0ELb0ELb1ELb1ELb1ELb0ELb0EEENS1_21CollectiveEpilogueFwdINS6_IJSA_SA_SB_EEES9_NS_10bfloat16_tESG_Li256ELb0ELb1ELb0ELb1EEENS1_30DynamicPersistentTileSchedulerILi256ELi128ELb0ELb1ELb1EEEEEEEEEvNT_6ParamsE,"ax",@progbits
	.align	128
.text._ZN7cutlass13device_kernelIN5flash11enable_sm90INS1_16FlashAttnFwdSm90INS1_25CollectiveMainloopFwdSm90ILi2EN4cute5tupleIJNS5_1CILi1EEES8_S8_EEENS6_IJNS7_ILi128EEENS7_ILi160EEENS7_ILi192EEEEEELi128ENS_12float_e4m3_tEfNS_4arch4Sm90ELb1ELb0ELb0ELb0ELb1ELb0ELb0ELb1ELb1ELb1ELb0ELb0EEENS1_21CollectiveEpilogueFwdINS6_IJSA_SA_SB_EEES9_NS_10bfloat16_tESG_Li256ELb0ELb1ELb0ELb1EEENS1_30DynamicPersistentTileSchedulerILi256ELi128ELb0ELb1ELb1EEEEEEEEEvNT_6ParamsE:
        .type           _ZN7cutlass13device_kernelIN5flash11enable_sm90INS1_16FlashAttnFwdSm90INS1_25CollectiveMainloopFwdSm90ILi2EN4cute5tupleIJNS5_1CILi1EEES8_S8_EEENS6_IJNS7_ILi128EEENS7_ILi160EEENS7_ILi192EEEEEELi128ENS_12float_e4m3_tEfNS_4arch4Sm90ELb1ELb0ELb0ELb0ELb1ELb0ELb0ELb1ELb1ELb1ELb0ELb0EEENS1_21CollectiveEpilogueFwdINS6_IJSA_SA_SB_EEES9_NS_10bfloat16_tESG_Li256ELb0ELb1ELb0ELb1EEENS1_30DynamicPersistentTileSchedulerILi256ELi128ELb0ELb1ELb1EEEEEEEEEvNT_6ParamsE,@function
        .size           _ZN7cutlass13device_kernelIN5flash11enable_sm90INS1_16FlashAttnFwdSm90INS1_25CollectiveMainloopFwdSm90ILi2EN4cute5tupleIJNS5_1CILi1EEES8_S8_EEENS6_IJNS7_ILi128EEENS7_ILi160EEENS7_ILi192EEEEEELi128ENS_12float_e4m3_tEfNS_4arch4Sm90ELb1ELb0ELb0ELb0ELb1ELb0ELb0ELb1ELb1ELb1ELb0ELb0EEENS1_21CollectiveEpilogueFwdINS6_IJSA_SA_SB_EEES9_NS_10bfloat16_tESG_Li256ELb0ELb1ELb0ELb1EEENS1_30DynamicPersistentTileSchedulerILi256ELi128ELb0ELb1ELb1EEEEEEEEEvNT_6ParamsE,(.L_x_15 - _ZN7cutlass13device_kernelIN5flash11enable_sm90INS1_16FlashAttnFwdSm90INS1_25CollectiveMainloopFwdSm90ILi2EN4cute5tupleIJNS5_1CILi1EEES8_S8_EEENS6_IJNS7_ILi128EEENS7_ILi160EEENS7_ILi192EEEEEELi128ENS_12float_e4m3_tEfNS_4arch4Sm90ELb1ELb0ELb0ELb0ELb1ELb0ELb0ELb1ELb1ELb1ELb0ELb0EEENS1_21CollectiveEpilogueFwdINS6_IJSA_SA_SB_EEES9_NS_10bfloat16_tESG_Li256ELb0ELb1ELb0ELb1EEENS1_30DynamicPersistentTileSchedulerILi256ELi128ELb0ELb1ELb1EEEEEEEEEvNT_6ParamsE)
        .other          _ZN7cutlass13device_kernelIN5flash11enable_sm90INS1_16FlashAttnFwdSm90INS1_25CollectiveMainloopFwdSm90ILi2EN4cute5tupleIJNS5_1CILi1EEES8_S8_EEENS6_IJNS7_ILi128EEENS7_ILi160EEENS7_ILi192EEEEEELi128ENS_12float_e4m3_tEfNS_4arch4Sm90ELb1ELb0ELb0ELb0ELb1ELb0ELb0ELb1ELb1ELb1ELb0ELb0EEENS1_21CollectiveEpilogueFwdINS6_IJSA_SA_SB_EEES9_NS_10bfloat16_tESG_Li256ELb0ELb1ELb0ELb1EEENS1_30DynamicPersistentTileSchedulerILi256ELi128ELb0ELb1ELb1EEEEEEEEEvNT_6ParamsE,@"STO_CUDA_ENTRY STV_DEFAULT"
_ZN7cutlass13device_kernelIN5flash11enable_sm90INS1_16FlashAttnFwdSm90INS1_25CollectiveMainloopFwdSm90ILi2EN4cute5tupleIJNS5_1CILi1EEES8_S8_EEENS6_IJNS7_ILi128EEENS7_ILi160EEENS7_ILi192EEEEEELi128ENS_12float_e4m3_tEfNS_4arch4Sm90ELb1ELb0ELb0ELb0ELb1ELb0ELb0ELb1ELb1ELb1ELb0ELb0EEENS1_21CollectiveEpilogueFwdINS6_IJSA_SA_SB_EEES9_NS_10bfloat16_tESG_Li256ELb0ELb1ELb0ELb1EEENS1_30DynamicPersistentTileSchedulerILi256ELi128ELb0ELb1ELb1EEEEEEEEEvNT_6ParamsE:
[----:B------:R-:W-:Y:S01]  /*0000*/  LDC R1, c[0x0][0x37c] ;  /* 0x0000df00ff017b82 */ /* 0x000fe20000000800 */
[----:B------:R-:W-:Y:S05]  /*0010*/  EXIT ;  /* 0x000000000000794d */ /* 0x000fea0003800000 */
.L_x_6:
        /* <DEDUP_REMOVED lines=14> */
.L_x_15:


//--------------------- .text._ZN7cutlass13device_kernelIN5flash11enable_sm90INS1_16FlashAttnFwdSm90INS1_25CollectiveMainloopFwdSm90ILi2EN4cute5tupleIJNS5_1CILi1EEES8_S8_EEENS6_IJNS7_ILi128EEENS7_ILi160EEENS7_ILi192EEEEEELi128ENS_12float_e4m3_tEfNS_4arch4Sm90ELb1ELb0ELb0ELb1ELb1ELb0ELb0ELb1ELb1ELb1ELb0ELb0EEENS1_21CollectiveEpilogueFwdINS6_IJSA_SA_SB_EEES9_NS_10bfloat16_tESG_Li256ELb1ELb1ELb0ELb1EEENS1_36VarlenDynamicPersistentTileSchedulerILi128ELi160ELi256ELi128ELb0ELb1ELb1ELb1ELb1ELb1EEEEEEEEEvNT_6ParamsE --------------------------
	.section	.text._ZN7cutlass13device_kernelIN5flash11enable_sm90INS1_16FlashAttnFwdSm90INS1_25CollectiveMainloopFwdSm90ILi2EN4cute5tupleIJNS5_1CILi1EEES8_S8_EEENS6_IJNS7_ILi128EEENS7_ILi160EEENS7_ILi192EEEEEELi128ENS_12float_e4m3_tEfNS_4arch4Sm90ELb1ELb0ELb0ELb1ELb1ELb0ELb0ELb1ELb1ELb1ELb0ELb0EEENS1_21CollectiveEpilogueFwdINS6_IJSA_SA_SB_EEES9_NS_10bfloat16_tESG_Li256ELb1ELb1ELb0ELb1EEENS1_36VarlenDynamicPersistentTileSchedulerILi128ELi160ELi256ELi128ELb0ELb1ELb1ELb1ELb1ELb1EEEEEEEEEvNT_6ParamsE,"ax",@progbits
	.align	128
.text._ZN7cutlass13device_kernelIN5flash11enable_sm90INS1_16FlashAttnFwdSm90INS1_25CollectiveMainloopFwdSm90ILi2EN4cute5tupleIJNS5_1CILi1EEES8_S8_EEENS6_IJNS7_ILi128EEENS7_ILi160EEENS7_ILi192EEEEEELi128ENS_12float_e4m3_tEfNS_4arch4Sm90ELb1ELb0ELb0ELb1ELb1ELb0ELb0ELb1ELb1ELb1ELb0ELb0EEENS1_21CollectiveEpilogueFwdINS6_IJSA_SA_SB_EEES9_NS_10bfloat16_tESG_Li256ELb1ELb1ELb0ELb1EEENS1_36VarlenDynamicPersistentTileSchedulerILi128ELi160ELi256ELi128ELb0ELb1ELb1ELb1ELb1ELb1EEEEEEEEEvNT_6ParamsE:
        .type           _ZN7cutlass13device_kernelIN5flash11enable_sm90INS1_16FlashAttnFwdSm90INS1_25CollectiveMainloopFwdSm90ILi2EN4cute5tupleIJNS5_1CILi1EEES8_S8_EEENS6_IJNS7_ILi128EEENS7_ILi160EEENS7_ILi192EEEEEELi128ENS_12float_e4m3_tEfNS_4arch4Sm90ELb1ELb0ELb0ELb1ELb1ELb0ELb0ELb1ELb1ELb1ELb0ELb0EEENS1_21CollectiveEpilogueFwdINS6_IJSA_SA_SB_EEES9_NS_10bfloat16_tESG_Li256ELb1ELb1ELb0ELb1EEENS1_36VarlenDynamicPersistentTileSchedulerILi128ELi160ELi256ELi128ELb0ELb1ELb1ELb1ELb1ELb1EEEEEEEEEvNT_6ParamsE,@function
        .size           _ZN7cutlass13device_kernelIN5flash11enable_sm90INS1_16FlashAttnFwdSm90INS1_25CollectiveMainloopFwdSm90ILi2EN4cute5tupleIJNS5_1CILi1EEES8_S8_EEENS6_IJNS7_ILi128EEENS7_ILi160EEENS7_ILi192EEEEEELi128ENS_12float_e4m3_tEfNS_4arch4Sm90ELb1ELb0ELb0ELb1ELb1ELb0ELb0ELb1ELb1ELb1ELb0ELb0EEENS1_21CollectiveEpilogueFwdINS6_IJSA_SA_SB_EEES9_NS_10bfloat16_tESG_Li256ELb1ELb1ELb0ELb1EEENS1_36VarlenDynamicPersistentTileSchedulerILi128ELi160ELi256ELi128ELb0ELb1ELb1ELb1ELb1ELb1EEEEEEEEEvNT_6ParamsE,(.L_x_16 - _ZN7cutlass13device_kernelIN5flash11enable_sm90INS1_16FlashAttnFwdSm90INS1_25CollectiveMainloopFwdSm90ILi2EN4cute5tupleIJNS5_1CILi1EEES8_S8_EEENS6_IJNS7_ILi128EEENS7_ILi160EEENS7_ILi192EEEEEELi128ENS_12float_e4m3_tEfNS_4arch4Sm90ELb1ELb0ELb0ELb1ELb1ELb0ELb0ELb1ELb1ELb1ELb0ELb0EEENS1_21CollectiveEpilogueFwdINS6_IJSA_SA_SB_EEES9_NS_10bfloat16_tESG_Li256ELb1ELb1ELb0ELb1EEENS1_36VarlenDynamicPersistentTileSchedulerILi128ELi160ELi256ELi128ELb0ELb1ELb1ELb1ELb1ELb1EEEEEEEEEvNT_6ParamsE)
        .other          _ZN7cutlass13device_kernelIN5flash11enable_sm90INS1_16FlashAttnFwdSm90INS1_25CollectiveMainloopFwdSm90ILi2EN4cute5tupleIJNS5_1CILi1EEES8_S8_EEENS6_IJNS7_ILi128EEENS7_ILi160EEENS7_ILi192EEEEEELi128ENS_12float_e4m3_tEfNS_4arch4Sm90ELb1ELb0ELb0ELb1ELb1ELb0ELb0ELb1ELb1ELb1ELb0ELb0EEENS1_21CollectiveEpilogueFwdINS6_IJSA_SA_SB_EEES9_NS_10bfloat16_tESG_Li256ELb1ELb1ELb0ELb1EEENS1_36VarlenDynamicPersistentTileSchedulerILi128ELi160ELi256ELi128ELb0ELb1ELb1ELb1ELb1ELb1EEEEEEEEEvNT_6ParamsE,@"STO_CUDA_ENTRY STV_DEFAULT"
_ZN7cutlass13device_kernelIN5flash11enable_sm90INS1_16FlashAttnFwdSm90INS1_25CollectiveMainloopFwdSm90ILi2EN4cute5tupleIJNS5_1CILi1EEES8_S8_EEENS6_IJNS7_ILi128EEENS7_ILi160EEENS7_ILi192EEEEEELi128ENS_12float_e4m3_tEfNS_4arch4Sm90ELb1ELb0ELb0ELb1ELb1ELb0ELb0ELb1ELb1ELb1ELb0ELb0EEENS1_21CollectiveEpilogueFwdINS6_IJSA_SA_SB_EEES9_NS_10bfloat16_tESG_Li256ELb1ELb1ELb0ELb1EEENS1_36VarlenDynamicPersistentTileSchedulerILi128ELi160ELi256ELi128ELb0ELb1ELb1ELb1ELb1ELb1EEEEEEEEEvNT_6ParamsE:
[----:B------:R-:W-:Y:S01]  /*0000*/  LDC R1, c[0x0][0x37c] ;  /* 0x0000df00ff017b82 */ /* 0x000fe20000000800 */
[----:B------:R-:W-:Y:S05]  /*0010*/  EXIT ;  /* 0x000000000000794d */ /* 0x000fea0003800000 */
.L_x_7:
        /* <DEDUP_REMOVED lines=14> */
.L_x_16:


//--------------------- .text._ZN7cutlass13device_kernelIN5flash11enable_sm90INS1_16FlashAttnFwdSm90INS1_25CollectiveMainloopFwdSm90ILi2EN4cute5tupleIJNS5_1CILi1EEES8_S8_EEENS6_IJNS7_ILi128EEENS7_ILi160EEENS7_ILi192EEEEEELi128ENS_12float_e4m3_tEfNS_4arch4Sm90ELb1ELb0ELb0ELb1ELb1ELb1ELb0ELb1ELb1ELb1ELb0ELb0EEENS1_21CollectiveEpilogueFwdINS6_IJSA_SA_SB_EEES9_NS_10bfloat16_tESG_Li256ELb1ELb1ELb0ELb1EEENS1_36VarlenDynamicPersistentTileSchedulerILi128ELi160ELi256ELi128ELb0ELb1ELb1ELb1ELb1ELb1EEEEEEEEEvNT_6ParamsE --------------------------
	.section	.text._ZN7cutlass13device_kernelIN5flash11enable_sm90INS1_16FlashAttnFwdSm90INS1_25CollectiveMainloopFwdSm90ILi2EN4cute5tupleIJNS5_1CILi1EEES8_S8_EEENS6_IJNS7_ILi128EEENS7_ILi160EEENS7_ILi192EEEEEELi128ENS_12float_e4m3_tEfNS_4arch4Sm90ELb1ELb0ELb0ELb1ELb1ELb1ELb0ELb1ELb1ELb1ELb0ELb0EEENS1_21CollectiveEpilogueFwdINS6_IJSA_SA_SB_EEES9_NS_10bfloat16_tESG_Li256ELb1ELb1ELb0ELb1EEENS1_36VarlenDynamicPersistentTileSchedulerILi128ELi160ELi256ELi128ELb0ELb1ELb1ELb1ELb1ELb1EEEEEEEEEvNT_6ParamsE,"ax",@progbits
	.align	128
.text._ZN7cutlass13device_kernelIN5flash11enable_sm90INS1_16FlashAttnFwdSm90INS1_25CollectiveMainloopFwdSm90ILi2EN4cute5tupleIJNS5_1CILi1EEES8_S8_EEENS6_IJNS7_ILi128EEENS7_ILi160EEENS7_ILi192EEEEEELi128ENS_12float_e4m3_tEfNS_4arch4Sm90ELb1ELb0ELb0ELb1ELb1ELb1ELb0ELb1ELb1ELb1ELb0ELb0EEENS1_21CollectiveEpilogueFwdINS6_IJSA_SA_SB_EEES9_NS_10bfloat16_tESG_Li256ELb1ELb1ELb0ELb1EEENS1_36VarlenDynamicPersistentTileSchedulerILi128ELi160ELi256ELi128ELb0ELb1ELb1ELb1ELb1ELb1EEEEEEEEEvNT_6ParamsE:
        .type           _ZN7cutlass13device_kernelIN5flash11enable_sm90INS1_16FlashAttnFwdSm90INS1_25CollectiveMainloopFwdSm90ILi2EN4cute5tupleIJNS5_1CILi1EEES8_S8_EEENS6_IJNS7_ILi128EEENS7_ILi160EEENS7_ILi192EEEEEELi128ENS_12float_e4m3_tEfNS_4arch4Sm90ELb1ELb0ELb0ELb1ELb1ELb1ELb0ELb1ELb1ELb1ELb0ELb0EEENS1_21CollectiveEpilogueFwdINS6_IJSA_SA_SB_EEES9_NS_10bfloat16_tESG_Li256ELb1ELb1ELb0ELb1EEENS1_36VarlenDynamicPersistentTileSchedulerILi128ELi160ELi256ELi128ELb0ELb1ELb1ELb1ELb1ELb1EEEEEEEEEvNT_6ParamsE,@function
        .size           _ZN7cutlass13device_kernelIN5flash11enable_sm90INS1_16FlashAttnFwdSm90INS1_25CollectiveMainloopFwdSm90ILi2EN4cute5tupleIJNS5_1CILi1EEES8_S8_EEENS6_IJNS7_ILi128EEENS7_ILi160EEENS7_ILi192EEEEEELi128ENS_12float_e4m3_tEfNS_4arch4Sm90ELb1ELb0ELb0ELb1ELb1ELb1ELb0ELb1ELb1ELb1ELb0ELb0EEENS1_21CollectiveEpilogueFwdINS6_IJSA_SA_SB_EEES9_NS_10bfloat16_tESG_Li256ELb1ELb1ELb0ELb1EEENS1_36VarlenDynamicPersistentTileSchedulerILi128ELi160ELi256ELi128ELb0ELb1ELb1ELb1ELb1ELb1EEEEEEEEEvNT_6ParamsE,(.L_x_17 - _ZN7cutlass13device_kernelIN5flash11enable_sm90INS1_16FlashAttnFwdSm90INS1_25CollectiveMainloopFwdSm90ILi2EN4cute5tupleIJNS5_1CILi1EEES8_S8_EEENS6_IJNS7_ILi128EEENS7_ILi160EEENS7_ILi192EEEEEELi128ENS_12float_e4m3_tEfNS_4arch4Sm90ELb1ELb0ELb0ELb1ELb1ELb1ELb0ELb1ELb1ELb1ELb0ELb0EEENS1_21CollectiveEpilogueFwdINS6_IJSA_SA_SB_EEES9_NS_10bfloat16_tESG_Li256ELb1ELb1ELb0ELb1EEENS1_36VarlenDynamicPersistentTileSchedulerILi128ELi160ELi256ELi128ELb0ELb1ELb1ELb1ELb1ELb1EEEEEEEEEvNT_6ParamsE)
        .other          _ZN7cutlass13device_kernelIN5flash11enable_sm90INS1_16FlashAttnFwdSm90INS1_25CollectiveMainloopFwdSm90ILi2EN4cute5tupleIJNS5_1CILi1EEES8_S8_EEENS6_IJNS7_ILi128EEENS7_ILi160EEENS7_ILi192EEEEEELi128ENS_12float_e4m3_tEfNS_4arch4Sm90ELb1ELb0ELb0ELb1ELb1ELb1ELb0ELb1ELb1ELb1ELb0ELb0EEENS1_21CollectiveEpilogueFwdINS6_IJSA_SA_SB_EEES9_NS_10bfloat16_tESG_Li256ELb1ELb1ELb0ELb1EEENS1_36VarlenDynamicPersistentTileSchedulerILi128ELi160ELi256ELi128ELb0ELb1ELb1ELb1ELb1ELb1EEEEEEEEEvNT_6ParamsE,@"STO_CUDA_ENTRY STV_DEFAULT"
_ZN7cutlass13device_kernelIN5flash11enable_sm90INS1_16FlashAttnFwdSm90INS1_25CollectiveMainloopFwdSm90ILi2EN4cute5tupleIJNS5_1CILi1EEES8_S8_EEENS6_IJNS7_ILi128EEENS7_ILi160EEENS7_ILi192EEEEEELi128ENS_12float_e4m3_tEfNS_4arch4Sm90ELb1ELb0ELb0ELb1ELb1ELb1ELb0ELb1ELb1ELb1ELb0ELb0EEENS1_21CollectiveEpilogueFwdINS6_IJSA_SA_SB_EEES9_NS_10bfloat16_tESG_Li256ELb1ELb1ELb0ELb1EEENS1_36VarlenDynamicPersistentTileSchedulerILi128ELi160ELi256ELi128ELb0ELb1ELb1ELb1ELb1ELb1EEEEEEEEEvNT_6ParamsE:
[----:B------:R-:W-:Y:S01]  /*0000*/  LDC R1, c[0x0][0x37c] ;  /* 0x0000df00ff017b82 */ /* 0x000fe20000000800 */
[----:B------:R-:W-:Y:S05]  /*0010*/  EXIT ;  /* 0x000000000000794d */ /* 0x000fea0003800000 */
.L_x_8:
        /* <DEDUP_REMOVED lines=14> */
.L_x_17:


//--------------------- .nv.shared.reserved.0     --------------------------
	.section	.nv.shared.reserved.0,"aw",@nobits
	.weak		__nv_reservedSMEM_offset_0_alias
	.size		__nv_reservedSMEM_offset_0_alias, 0, 64
	.other		__nv_reservedSMEM_offset_0_alias,@"STO_CUDA_RESERVED_SHARED STV_DEFAULT"
__nv_reservedSMEM_offset_0_alias:
	.zero		0
	.zero		64


//--------------------- .nv.global                --------------------------
	.section	.nv.global,"aw",@nobits
.nv.global:
	.type		_ZN73_INTERNAL_0d5b7bf9_37_flash_fwd_hdimdiff_e4m3_paged_sm90_cu_ceb34e2a_38504cute1_E,@object
	.size		_ZN73_INTERNAL_0d5b7bf9_37_flash_fwd_hdimdiff_e4m3_paged_sm90_cu_ceb34e2a_38504cute1_E,(_ZN73_INTERNAL_0d5b7bf9_37_flash_fwd_hdimdiff_e4m3_paged_sm90_cu_ceb34e2a_38504cuda3std3__45__cpo6cbeginE - _ZN73_INTERNAL_0d5b7bf9_37_flash_fwd_hdimdiff_e4m3_paged_sm90_cu_ceb34e2a_38504cute1_E)
_ZN73_INTERNAL_0d5b7bf9_37_flash_fwd_hdimdiff_e4m3_paged_sm90_cu_ceb34e2a_38504cute1_E:
	.zero		1
	.type		_ZN73_INTERNAL_0d5b7bf9_37_flash_fwd_hdimdiff_e4m3_paged_sm90_cu_ceb34e2a_38504cuda3std3__45__cpo6cbeginE,@object
	.size		_ZN73_INTERNAL_0d5b7bf9_37_flash_fwd_hdimdiff_e4m3_paged_sm90_cu_ceb34e2a_38504cuda3std3__45__cpo6cbeginE,(_ZN73_INTERNAL_0d5b7bf9_37_flash_fwd_hdimdiff_e4m3_paged_sm90_cu_ceb34e2a_38504cuda3std3__48in_placeE - _ZN73_INTERNAL_0d5b7bf9_37_flash_fwd_hdimdiff_e4m3_paged_sm90_cu_ceb34e2a_38504cuda3std3__45__cpo6cbeginE)
_ZN73_INTERNAL_0d5b7bf9_37_flash_fwd_hdimdiff_e4m3_paged_sm90_cu_ceb34e2a_38504cuda3std3__45__cpo6cbeginE:
	.zero		1
	.type		_ZN73_INTERNAL_0d5b7bf9_37_flash_fwd_hdimdiff_e4m3_paged_sm90_cu_ceb34e2a_38504cuda3std3__48in_placeE,@object
	.size		_ZN73_INTERNAL_0d5b7bf9_37_flash_fwd_hdimdiff_e4m3_paged_sm90_cu_ceb34e2a_38504cuda3std3__48in_placeE,(_ZN73_INTERNAL_0d5b7bf9_37_flash_fwd_hdimdiff_e4m3_paged_sm90_cu_ceb34e2a_38504cuda3std6ranges3__45__cpo9iter_moveE - _ZN73_INTERNAL_0d5b7bf9_37_flash_fwd_hdimdiff_e4m3_paged_sm90_cu_ceb34e2a_38504cuda3std3__48in_placeE)
_ZN73_INTERNAL_0d5b7bf9_37_flash_fwd_hdimdiff_e4m3_paged_sm90_cu_ceb34e2a_38504cuda3std3__48in_placeE:
	.zero		1
	.type		_ZN73_INTERNAL_0d5b7bf9_37_flash_fwd_hdimdiff_e4m3_paged_sm90_cu_ceb34e2a_38504cuda3std6ranges3__45__cpo9iter_moveE,@object
	.size		_ZN73_INTERNAL_0d5b7bf9_37_flash_fwd_hdimdiff_e4m3_paged_sm90_cu_ceb34e2a_38504cuda3std6ranges3__45__cpo9iter_moveE,(_ZN73_INTERNAL_0d5b7bf9_37_flash_fwd_hdimdiff_e4m3_paged_sm90_cu_ceb34e2a_38504cuda3std3__45__cpo5beginE - _ZN73_INTERNAL_0d5b7bf9_37_flash_fwd_hdimdiff_e4m3_paged_sm90_cu_ceb34e2a_38504cuda3std6ranges3__45__cpo9iter_moveE)
_ZN73_INTERNAL_0d5b7bf9_37_flash_fwd_hdimdiff_e4m3_paged_sm90_cu_ceb34e2a_38504cuda3std6ranges3__45__cpo9iter_moveE:
	.zero		1
	.type		_ZN73_INTERNAL_0d5b7bf9_37_flash_fwd_hdimdiff_e4m3_paged_sm90_cu_ceb34e2a_38504cuda3std3__45__cpo5beginE,@object
	.size		_ZN73_INTERNAL_0d5b7bf9_37_flash_fwd_hdimdiff_e4m3_paged_sm90_cu_ceb34e2a_38504cuda3std3__45__cpo5beginE,(_ZN73_INTERNAL_0d5b7bf9_37_flash_fwd_hdimdiff_e4m3_paged_sm90_cu_ceb34e2a_38504cuda3std3__475_GLOBAL__N__0d5b7bf9_37_flash_fwd_hdimdiff_e4m3_paged_sm90_cu_ceb34e2a_38506ignoreE - _ZN73_INTERNAL_0d5b7bf9_37_flash_fwd_hdimdiff_e4m3_paged_sm90_cu_ceb34e2a_38504cuda3std3__45__cpo5beginE)
_ZN73_INTERNAL_0d5b7bf9_37_flash_fwd_hdimdiff_e4m3_paged_sm90_cu_ceb34e2a_38504cuda3std3__45__cpo5beginE:
	.zero		1
	.type		_ZN73_INTERNAL_0d5b7bf9_37_flash_fwd_hdimdiff_e4m3_paged_sm90_cu_ceb34e2a_38504cuda3std3__475_GLOBAL__N__0d5b7bf9_37_flash_fwd_hdimdiff_e4m3_paged_sm90_cu_ceb34e2a_38506ignoreE,@object
	.size		_ZN73_INTERNAL_0d5b7bf9_37_flash_fwd_hdimdiff_e4m3_paged_sm90_cu_ceb34e2a_38504cuda3std3__475_GLOBAL__N__0d5b7bf9_37_flash_fwd_hdimdiff_e4m3_paged_sm90_cu_ceb34e2a_38506ignoreE,(_ZN73_INTERNAL_0d5b7bf9_37_flash_fwd_hdimdiff_e4m3_paged_sm90_cu_ceb34e2a_38504cute7productE - _ZN73_INTERNAL_0d5b7bf9_37_flash_fwd_hdimdiff_e4m3_paged_sm90_cu_ceb34e2a_38504cuda3std3__475_GLOBAL__N__0d5b7bf9_37_flash_fwd_hdimdiff_e4m3_paged_sm90_cu_ceb34e2a_38506ignoreE)
_ZN73_INTERNAL_0d5b7bf9_37_flash_fwd_hdimdiff_e4m3_paged_sm90_cu_ceb34e2a_38504cuda3std3__475_GLOBAL__N__0d5b7bf9_37_flash_fwd_hdimdiff_e4m3_paged_sm90_cu_ceb34e2a_38506ignoreE:
	.zero		1
	.type		_ZN73_INTERNAL_0d5b7bf9_37_flash_fwd_hdimdiff_e4m3_paged_sm90_cu_ceb34e2a_38504cute7productE,@object
	.size		_ZN73_INTERNAL_0d5b7bf9_37_flash_fwd_hdimdiff_e4m3_paged_sm90_cu_ceb34e2a_38504cute7productE,(_ZN73_INTERNAL_0d5b7bf9_37_flash_fwd_hdimdiff_e4m3_paged_sm90_cu_ceb34e2a_38504cuda3std3__45__cpo3endE - _ZN73_INTERNAL_0d5b7bf9_37_flash_fwd_hdimdiff_e4m3_paged_sm90_cu_ceb34e2a_38504cute7productE)
_ZN73_INTERNAL_0d5b7bf9_37_flash_fwd_hdimdiff_e4m3_paged_sm90_cu_ceb34e2a_38504cute7productE:
	.zero		1
	.type		_ZN73_INTERNAL_0d5b7bf9_37_flash_fwd_hdimdiff_e4m3_paged_sm90_cu_ceb34e2a_38504cuda3std3__45__cpo3endE,@object
	.size		_ZN73_INTERNAL_0d5b7bf9_37_flash_fwd_hdimdiff_e4m3_paged_sm90_cu_ceb34e2a_38504cuda3std3__45__cpo3endE,(_ZN73_INTERNAL_0d5b7bf9_37_flash_fwd_hdimdiff_e4m3_paged_sm90_cu_ceb34e2a_38504cuda3std3__419piecewise_constructE - _ZN73_INTERNAL_0d5b7bf9_37_flash_fwd_hdimdiff_e4m3_paged_sm90_cu_ceb34e2a_38504cuda3std3__45__cpo3endE)
_ZN73_INTERNAL_0d5b7bf9_37_flash_fwd_hdimdiff_e4m3_paged_sm90_cu_ceb34e2a_38504cuda3std3__45__cpo3endE:
	.zero		1
	.type		_ZN73_INTERNAL_0d5b7bf9_37_flash_fwd_hdimdiff_e4m3_paged_sm90_cu_ceb34e2a_38504cuda3std3__419piecewise_constructE,@object
	.size		_ZN73_INTERNAL_0d5b7bf9_37_flash_fwd_hdimdiff_e4m3_paged_sm90_cu_ceb34e2a_38504cuda3std3__419piecewise_constructE,(_ZN73_INTERNAL_0d5b7bf9_37_flash_fwd_hdimdiff_e4m3_paged_sm90_cu_ceb34e2a_38504cuda3std3__45__cpo4cendE - _ZN73_INTERNAL_0d5b7bf9_37_flash_fwd_hdimdiff_e4m3_paged_sm90_cu_ceb34e2a_38504cuda3std3__419piecewise_constructE)
_ZN73_INTERNAL_0d5b7bf9_37_flash_fwd_hdimdiff_e4m3_paged_sm90_cu_ceb34e2a_38504cuda3std3__419piecewise_constructE:
	.zero		1
	.type		_ZN73_INTERNAL_0d5b7bf9_37_flash_fwd_hdimdiff_e4m3_paged_sm90_cu_ceb34e2a_38504cuda3std3__45__cpo4cendE,@object
	.size		_ZN73_INTERNAL_0d5b7bf9_37_flash_fwd_hdimdiff_e4m3_paged_sm90_cu_ceb34e2a_38504cuda3std3__45__cpo4cendE,(_ZN73_INTERNAL_0d5b7bf9_37_flash_fwd_hdimdiff_e4m3_paged_sm90_cu_ceb34e2a_38504cuda3std6ranges3__45__cpo4swapE - _ZN73_INTERNAL_0d5b7bf9_37_flash_fwd_hdimdiff_e4m3_paged_sm90_cu_ceb34e2a_38504cuda3std3__45__cpo4cendE)
_ZN73_INTERNAL_0d5b7bf9_37_flash_fwd_hdimdiff_e4m3_paged_sm90_cu_ceb34e2a_38504cuda3std3__45__cpo4cendE:
	.zero		1
	.type		_ZN73_INTERNAL_0d5b7bf9_37_flash_fwd_hdimdiff_e4m3_paged_sm90_cu_ceb34e2a_38504cuda3std6ranges3__45__cpo4swapE,@object
	.size		_ZN73_INTERNAL_0d5b7bf9_37_flash_fwd_hdimdiff_e4m3_paged_sm90_cu_ceb34e2a_38504cuda3std6ranges3__45__cpo4swapE,(.L_7 - _ZN73_INTERNAL_0d5b7bf9_37_flash_fwd_hdimdiff_e4m3_paged_sm90_cu_ceb34e2a_38504cuda3std6ranges3__45__cpo4swapE)
_ZN73_INTERNAL_0d5b7bf9_37_flash_fwd_hdimdiff_e4m3_paged_sm90_cu_ceb34e2a_38504cuda3std6ranges3__45__cpo4swapE:
	.zero		1
.L_7:


//--------------------- .nv.constant0._ZN7cutlass13device_kernelIN5flash11enable_sm90INS1_16FlashAttnFwdSm90INS1_25CollectiveMainloopFwdSm90ILi2EN4cute5tupleIJNS5_1CILi1EEES8_S8_EEENS6_IJNS7_ILi128EEENS7_ILi160EEENS7_ILi192EEEEEELi128ENS_12float_e4m3_tEfNS_4arch4Sm90ELb0ELb0ELb0ELb0ELb1ELb0ELb0ELb1ELb1ELb1ELb0ELb0EEENS1_21CollectiveEpilogueFwdINS6_IJSA_SA_SB_EEES9_NS_10bfloat16_tESG_Li256ELb0ELb1ELb0ELb1EEENS1_29StaticPersistentTileSchedulerILb0EEEEEEEEEvNT_6ParamsE --------------------------
	.section	.nv.constant0._ZN7cutlass13device_kernelIN5flash11enable_sm90INS1_16FlashAttnFwdSm90INS1_25CollectiveMainloopFwdSm90ILi2EN4cute5tupleIJNS5_1CILi1EEES8_S8_EEENS6_IJNS7_ILi128EEENS7_ILi160EEENS7_ILi192EEEEEELi128ENS_12float_e4m3_tEfNS_4arch4Sm90ELb0ELb0ELb0ELb0ELb1ELb0ELb0ELb1ELb1ELb1ELb0ELb0EEENS1_21CollectiveEpilogueFwdINS6_IJSA_SA_SB_EEES9_NS_10bfloat16_tESG_Li256ELb0ELb1ELb0ELb1EEENS1_29StaticPersistentTileSchedulerILb0EEEEEEEEEvNT_6ParamsE,"a",@progbits
	.sectionflags	@""
	.align	4
.nv.constant0._ZN7cutlass13device_kernelIN5flash11enable_sm90INS1_16FlashAttnFwdSm90INS1_25CollectiveMainloopFwdSm90ILi2EN4cute5tupleIJNS5_1CILi1EEES8_S8_EEENS6_IJNS7_ILi128EEENS7_ILi160EEENS7_ILi192EEEEEELi128ENS_12float_e4m3_tEfNS_4arch4Sm90ELb0ELb0ELb0ELb0ELb1ELb0ELb0ELb1ELb1ELb1ELb0ELb0EEENS1_21CollectiveEpilogueFwdINS6_IJSA_SA_SB_EEES9_NS_10bfloat16_tESG_Li256ELb0ELb1ELb0ELb1EEENS1_29StaticPersistentTileSchedulerILb0EEEEEEEEEvNT_6ParamsE:
	.zero		3456


//--------------------- .nv.constant0._ZN7cutlass13device_kernelIN5flash11enable_sm90INS1_16FlashAttnFwdSm90INS1_25CollectiveMainloopFwdSm90ILi2EN4cute5tupleIJNS5_1CILi1EEES8_S8_EEENS6_IJNS7_ILi128EEENS7_ILi160EEENS7_ILi192EEEEEELi128ENS_12float_e4m3_tEfNS_4arch4Sm90ELb0ELb0ELb0ELb1ELb1ELb0ELb0ELb1ELb1ELb1ELb0ELb0EEENS1_21CollectiveEpilogueFwdINS6_IJSA_SA_SB_EEES9_NS_10bfloat16_tESG_Li256ELb1ELb1ELb0ELb1EEENS1_36VarlenDynamicPersistentTileSchedulerILi128ELi160ELi256ELi128ELb0ELb1ELb1ELb0ELb1ELb1EEEEEEEEEvNT_6ParamsE --------------------------
	.section	.nv.constant0._ZN7cutlass13device_kernelIN5flash11enable_sm90INS1_16FlashAttnFwdSm90INS1_25CollectiveMainloopFwdSm90ILi2EN4cute5tupleIJNS5_1CILi1EEES8_S8_EEENS6_IJNS7_ILi128EEENS7_ILi160EEENS7_ILi192EEEEEELi128ENS_12float_e4m3_tEfNS_4arch4Sm90ELb0ELb0ELb0ELb1ELb1ELb0ELb0ELb1ELb1ELb1ELb0ELb0EEENS1_21CollectiveEpilogueFwdINS6_IJSA_SA_SB_EEES9_NS_10bfloat16_tESG_Li256ELb1ELb1ELb0ELb1EEENS1_36VarlenDynamicPersistentTileSchedulerILi128ELi160ELi256ELi128ELb0ELb1ELb1ELb0ELb1ELb1EEEEEEEEEvNT_6ParamsE,"a",@progbits
	.sectionflags	@""
	.align	4
.nv.constant0._ZN7cutlass13device_kernelIN5flash11enable_sm90INS1_16FlashAttnFwdSm90INS1_25CollectiveMainloopFwdSm90ILi2EN4cute5tupleIJNS5_1CILi1EEES8_S8_EEENS6_IJNS7_ILi128EEENS7_ILi160EEENS7_ILi192EEEEEELi128ENS_12float_e4m3_tEfNS_4arch4Sm90ELb0ELb0ELb0ELb1ELb1ELb0ELb0ELb1ELb1ELb1ELb0ELb0EEENS1_21CollectiveEpilogueFwdINS6_IJSA_SA_SB_EEES9_NS_10bfloat16_tESG_Li256ELb1ELb1ELb0ELb1EEENS1_36VarlenDynamicPersistentTileSchedulerILi128ELi160ELi256ELi128ELb0ELb1ELb1ELb0ELb1ELb1EEEEEEEEEvNT_6ParamsE:
	.zero		3584


//--------------------- .nv.constant0._ZN7cutlass13device_kernelIN5flash11enable_sm90INS1_16FlashAttnFwdSm90INS1_25CollectiveMainloopFwdSm90ILi2EN4cute5tupleIJNS5_1CILi1EEES8_S8_EEENS6_IJNS7_ILi128EEENS7_ILi160EEENS7_ILi192EEEEEELi128ENS_12float_e4m3_tEfNS_4arch4Sm90ELb0ELb0ELb0ELb1ELb1ELb1ELb0ELb1ELb1ELb1ELb0ELb0EEENS1_21CollectiveEpilogueFwdINS6_IJSA_SA_SB_EEES9_NS_10bfloat16_tESG_Li256ELb1ELb1ELb0ELb1EEENS1_36VarlenDynamicPersistentTileSchedulerILi128ELi160ELi256ELi128ELb0ELb1ELb1ELb0ELb1ELb1EEEEEEEEEvNT_6ParamsE --------------------------
	.section	.nv.constant0._ZN7cutlass13device_kernelIN5flash11enable_sm90INS1_16FlashAttnFwdSm90INS1_25CollectiveMainloopFwdSm90ILi2EN4cute5tupleIJNS5_1CILi1EEES8_S8_EEENS6_IJNS7_ILi128EEENS7_ILi160EEENS7_ILi192EEEEEELi128ENS_12float_e4m3_tEfNS_4arch4Sm90ELb0ELb0ELb0ELb1ELb1ELb1ELb0ELb1ELb1ELb1ELb0ELb0EEENS1_21CollectiveEpilogueFwdINS6_IJSA_SA_SB_EEES9_NS_10bfloat16_tESG_Li256ELb1ELb1ELb0ELb1EEENS1_36VarlenDynamicPersistentTileSchedulerILi128ELi160ELi256ELi128ELb0ELb1ELb1ELb0ELb1ELb1EEEEEEEEEvNT_6ParamsE,"a",@progbits
	.sectionflags	@""
	.align	4
.nv.constant0._ZN7cutlass13device_kernelIN5flash11enable_sm90INS1_16FlashAttnFwdSm90INS1_25CollectiveMainloopFwdSm90ILi2EN4cute5tupleIJNS5_1CILi1EEES8_S8_EEENS6_IJNS7_ILi128EEENS7_ILi160EEENS7_ILi192EEEEEELi128ENS_12float_e4m3_tEfNS_4arch4Sm90ELb0ELb0ELb0ELb1ELb1ELb1ELb0ELb1ELb1ELb1ELb0ELb0EEENS1_21CollectiveEpilogueFwdINS6_IJSA_SA_SB_EEES9_NS_10bfloat16_tESG_Li256ELb1ELb1ELb0ELb1EEENS1_36VarlenDynamicPersistentTileSchedulerILi128ELi160ELi256ELi128ELb0ELb1ELb1ELb0ELb1ELb1EEEEEEEEEvNT_6ParamsE:
	.zero		3584


//--------------------- .nv.constant0._ZN7cutlass13device_kernelIN5flash11enable_sm90INS1_16FlashAttnFwdSm90INS1_25CollectiveMainloopFwdSm90ILi2EN4cute5tupleIJNS5_1CILi1EEES8_S8_EEENS6_IJNS7_ILi128EEESA_NS7_ILi192EEEEEELi128ENS_12float_e4m3_tEfNS_4arch4Sm90ELb0ELb1ELb0ELb0ELb1ELb0ELb0ELb1ELb1ELb1ELb0ELb0EEENS1_21CollectiveEpilogueFwdINS6_IJSA_SA_SA_EEES9_NS_10bfloat16_tESF_Li256ELb0ELb1ELb0ELb1EEENS1_30DynamicPersistentTileSchedulerILi256ELi128ELb0ELb1ELb1EEEEEEEEEvNT_6ParamsE --------------------------
	.section	.nv.constant0._ZN7cutlass13device_kernelIN5flash11enable_sm90INS1_16FlashAttnFwdSm90INS1_25CollectiveMainloopFwdSm90ILi2EN4cute5tupleIJNS5_1CILi1EEES8_S8_EEENS6_IJNS7_ILi128EEESA_NS7_ILi192EEEEEELi128ENS_12float_e4m3_tEfNS_4arch4Sm90ELb0ELb1ELb0ELb0ELb1ELb0ELb0ELb1ELb1ELb1ELb0ELb0EEENS1_21CollectiveEpilogueFwdINS6_IJSA_SA_SA_EEES9_NS_10bfloat16_tESF_Li256ELb0ELb1ELb0ELb1EEENS1_30DynamicPersistentTileSchedulerILi256ELi128ELb0ELb1ELb1EEEEEEEEEvNT_6ParamsE,"a",@progbits
	.sectionflags	@""
	.align	4
.nv.constant0._ZN7cutlass13device_kernelIN5flash11enable_sm90INS1_16FlashAttnFwdSm90INS1_25CollectiveMainloopFwdSm90ILi2EN4cute5tupleIJNS5_1CILi1EEES8_S8_EEENS6_IJNS7_ILi128EEESA_NS7_ILi192EEEEEELi128ENS_12float_e4m3_tEfNS_4arch4Sm90ELb0ELb1ELb0ELb0ELb1ELb0ELb0ELb1ELb1ELb1ELb0ELb0EEENS1_21CollectiveEpilogueFwdINS6_IJSA_SA_SA_EEES9_NS_10bfloat16_tESF_Li256ELb0ELb1ELb0ELb1EEENS1_30DynamicPersistentTileSchedulerILi256ELi128ELb0ELb1ELb1EEEEEEEEEvNT_6ParamsE:
	.zero		3584


//--------------------- .nv.constant0._ZN7cutlass13device_kernelIN5flash11enable_sm90INS1_16FlashAttnFwdSm90INS1_25CollectiveMainloopFwdSm90ILi2EN4cute5tupleIJNS5_1CILi1EEES8_S8_EEENS6_IJNS7_ILi128EEESA_NS7_ILi192EEEEEELi128ENS_12float_e4m3_tEfNS_4arch4Sm90ELb0ELb1ELb0ELb1ELb1ELb0ELb0ELb1ELb1ELb1ELb0ELb0EEENS1_21CollectiveEpilogueFwdINS6_IJSA_SA_SA_EEES9_NS_10bfloat16_tESF_Li256ELb1ELb1ELb0ELb1EEENS1_36VarlenDynamicPersistentTileSchedulerILi128ELi128ELi256ELi128ELb0ELb1ELb1ELb1ELb0ELb1EEEEEEEEEvNT_6ParamsE --------------------------
	.section	.nv.constant0._ZN7cutlass13device_kernelIN5flash11enable_sm90INS1_16FlashAttnFwdSm90INS1_25CollectiveMainloopFwdSm90ILi2EN4cute5tupleIJNS5_1CILi1EEES8_S8_EEENS6_IJNS7_ILi128EEESA_NS7_ILi192EEEEEELi128ENS_12float_e4m3_tEfNS_4arch4Sm90ELb0ELb1ELb0ELb1ELb1ELb0ELb0ELb1ELb1ELb1ELb0ELb0EEENS1_21CollectiveEpilogueFwdINS6_IJSA_SA_SA_EEES9_NS_10bfloat16_tESF_Li256ELb1ELb1ELb0ELb1EEENS1_36VarlenDynamicPersistentTileSchedulerILi128ELi128ELi256ELi128ELb0ELb1ELb1ELb1ELb0ELb1EEEEEEEEEvNT_6ParamsE,"a",@progbits
	.sectionflags	@""
	.align	4
.nv.constant0._ZN7cutlass13device_kernelIN5flash11enable_sm90INS1_16FlashAttnFwdSm90INS1_25CollectiveMainloopFwdSm90ILi2EN4cute5tupleIJNS5_1CILi1EEES8_S8_EEENS6_IJNS7_ILi128EEESA_NS7_ILi192EEEEEELi128ENS_12float_e4m3_tEfNS_4arch4Sm90ELb0ELb1ELb0ELb1ELb1ELb0ELb0ELb1ELb1ELb1ELb0ELb0EEENS1_21CollectiveEpilogueFwdINS6_IJSA_SA_SA_EEES9_NS_10bfloat16_tESF_Li256ELb1ELb1ELb0ELb1EEENS1_36VarlenDynamicPersistentTileSchedulerILi128ELi128ELi256ELi128ELb0ELb1ELb1ELb1ELb0ELb1EEEEEEEEEvNT_6ParamsE:
	.zero		3584


//--------------------- .nv.constant0._ZN7cutlass13device_kernelIN5flash11enable_sm90INS1_16FlashAttnFwdSm90INS1_25CollectiveMainloopFwdSm90ILi2EN4cute5tupleIJNS5_1CILi1EEES8_S8_EEENS6_IJNS7_ILi128EEESA_NS7_ILi192EEEEEELi128ENS_12float_e4m3_tEfNS_4arch4Sm90ELb0ELb1ELb0ELb1ELb1ELb1ELb0ELb1ELb1ELb1ELb0ELb0EEENS1_21CollectiveEpilogueFwdINS6_IJSA_SA_SA_EEES9_NS_10bfloat16_tESF_Li256ELb1ELb1ELb0ELb1EEENS1_36VarlenDynamicPersistentTileSchedulerILi128ELi128ELi256ELi128ELb0ELb1ELb1ELb1ELb0ELb1EEEEEEEEEvNT_6ParamsE --------------------------
	.section	.nv.constant0._ZN7cutlass13device_kernelIN5flash11enable_sm90INS1_16FlashAttnFwdSm90INS1_25CollectiveMainloopFwdSm90ILi2EN4cute5tupleIJNS5_1CILi1EEES8_S8_EEENS6_IJNS7_ILi128EEESA_NS7_ILi192EEEEEELi128ENS_12float_e4m3_tEfNS_4arch4Sm90ELb0ELb1ELb0ELb1ELb1ELb1ELb0ELb1ELb1ELb1ELb0ELb0EEENS1_21CollectiveEpilogueFwdINS6_IJSA_SA_SA_EEES9_NS_10bfloat16_tESF_Li256ELb1ELb1ELb0ELb1EEENS1_36VarlenDynamicPersistentTileSchedulerILi128ELi128ELi256ELi128ELb0ELb1ELb1ELb1ELb0ELb1EEEEEEEEEvNT_6ParamsE,"a",@progbits
	.sectionflags	@""
	.align	4
.nv.constant0._ZN7cutlass13device_kernelIN5flash11enable_sm90INS1_16FlashAttnFwdSm90INS1_25CollectiveMainloopFwdSm90ILi2EN4cute5tupleIJNS5_1CILi1EEES8_S8_EEENS6_IJNS7_ILi128EEESA_NS7_ILi192EEEEEELi128ENS_12float_e4m3_tEfNS_4arch4Sm90ELb0ELb1ELb0ELb1ELb1ELb1ELb0ELb1ELb1ELb1ELb0ELb0EEENS1_21CollectiveEpilogueFwdINS6_IJSA_SA_SA_EEES9_NS_10bfloat16_tESF_Li256ELb1ELb1ELb0ELb1EEENS1_36VarlenDynamicPersistentTileSchedulerILi128ELi128ELi256ELi128ELb0ELb1ELb1ELb1ELb0ELb1EEEEEEEEEvNT_6ParamsE:
	.zero		3584


//--------------------- .nv.constant0._ZN7cutlass13device_kernelIN5flash11enable_sm90INS1_16FlashAttnFwdSm90INS1_25CollectiveMainloopFwdSm90ILi2EN4cute5tupleIJNS5_1CILi1EEES8_S8_EEENS6_IJNS7_ILi128EEENS7_ILi160EEENS7_ILi192EEEEEELi128ENS_12float_e4m3_tEfNS_4arch4Sm90ELb1ELb0ELb0ELb0ELb1ELb0ELb0ELb1ELb1ELb1ELb0ELb0EEENS1_21CollectiveEpilogueFwdINS6_IJSA_SA_SB_EEES9_NS_10bfloat16_tESG_Li256ELb0ELb1ELb0ELb1EEENS1_30DynamicPersistentTileSchedulerILi256ELi128ELb0ELb1ELb1EEEEEEEEEvNT_6ParamsE --------------------------
	.section	.nv.constant0._ZN7cutlass13device_kernelIN5flash11enable_sm90INS1_16FlashAttnFwdSm90INS1_25CollectiveMainloopFwdSm90ILi2EN4cute5tupleIJNS5_1CILi1EEES8_S8_EEENS6_IJNS7_ILi128EEENS7_ILi160EEENS7_ILi192EEEEEELi128ENS_12float_e4m3_tEfNS_4arch4Sm90ELb1ELb0ELb0ELb0ELb1ELb0ELb0ELb1ELb1ELb1ELb0ELb0EEENS1_21CollectiveEpilogueFwdINS6_IJSA_SA_SB_EEES9_NS_10bfloat16_tESG_Li256ELb0ELb1ELb0ELb1EEENS1_30DynamicPersistentTileSchedulerILi256ELi128ELb0ELb1ELb1EEEEEEEEEvNT_6ParamsE,"a",@progbits
	.sectionflags	@""
	.align	4
.nv.constant0._ZN7cutlass13device_kernelIN5flash11enable_sm90INS1_16FlashAttnFwdSm90INS1_25CollectiveMainloopFwdSm90ILi2EN4cute5tupleIJNS5_1CILi1EEES8_S8_EEENS6_IJNS7_ILi128EEENS7_ILi160EEENS7_ILi192EEEEEELi128ENS_12float_e4m3_tEfNS_4arch4Sm90ELb1ELb0ELb0ELb0ELb1ELb0ELb0ELb1ELb1ELb1ELb0ELb0EEENS1_21CollectiveEpilogueFwdINS6_IJSA_SA_SB_EEES9_NS_10bfloat16_tESG_Li256ELb0ELb1ELb0ELb1EEENS1_30DynamicPersistentTileSchedulerILi256ELi128ELb0ELb1ELb1EEEEEEEEEvNT_6ParamsE:
	.zero		3584


//--------------------- .nv.constant0._ZN7cutlass13device_kernelIN5flash11enable_sm90INS1_16FlashAttnFwdSm90INS1_25CollectiveMainloopFwdSm90ILi2EN4cute5tupleIJNS5_1CILi1EEES8_S8_EEENS6_IJNS7_ILi128EEENS7_ILi160EEENS7_ILi192EEEEEELi128ENS_12float_e4m3_tEfNS_4arch4Sm90ELb1ELb0ELb0ELb1ELb1ELb0ELb0ELb1ELb1ELb1ELb0ELb0EEENS1_21CollectiveEpilogueFwdINS6_IJSA_SA_SB_EEES9_NS_10bfloat16_tESG_Li256ELb1ELb1ELb0ELb1EEENS1_36VarlenDynamicPersistentTileSchedulerILi128ELi160ELi256ELi128ELb0ELb1ELb1ELb1ELb1ELb1EEEEEEEEEvNT_6ParamsE --------------------------
	.section	.nv.constant0._ZN7cutlass13device_kernelIN5flash11enable_sm90INS1_16FlashAttnFwdSm90INS1_25CollectiveMainloopFwdSm90ILi2EN4cute5tupleIJNS5_1CILi1EEES8_S8_EEENS6_IJNS7_ILi128EEENS7_ILi160EEENS7_ILi192EEEEEELi128ENS_12float_e4m3_tEfNS_4arch4Sm90ELb1ELb0ELb0ELb1ELb1ELb0ELb0ELb1ELb1ELb1ELb0ELb0EEENS1_21CollectiveEpilogueFwdINS6_IJSA_SA_SB_EEES9_NS_10bfloat16_tESG_Li256ELb1ELb1ELb0ELb1EEENS1_36VarlenDynamicPersistentTileSchedulerILi128ELi160ELi256ELi128ELb0ELb1ELb1ELb1ELb1ELb1EEEEEEEEEvNT_6ParamsE,"a",@progbits
	.sectionflags	@""
	.align	4
.nv.constant0._ZN7cutlass13device_kernelIN5flash11enable_sm90INS1_16FlashAttnFwdSm90INS1_25CollectiveMainloopFwdSm90ILi2EN4cute5tupleIJNS5_1CILi1EEES8_S8_EEENS6_IJNS7_ILi128EEENS7_ILi160EEENS7_ILi192EEEEEELi128ENS_12float_e4m3_tEfNS_4arch4Sm90ELb1ELb0ELb0ELb1ELb1ELb0ELb0ELb1ELb1ELb1ELb0ELb0EEENS1_21CollectiveEpilogueFwdINS6_IJSA_SA_SB_EEES9_NS_10bfloat16_tESG_Li256ELb1ELb1ELb0ELb1EEENS1_36VarlenDynamicPersistentTileSchedulerILi128ELi160ELi256ELi128ELb0ELb1ELb1ELb1ELb1ELb1EEEEEEEEEvNT_6ParamsE:
	.zero		3584


//--------------------- .nv.constant0._ZN7cutlass13device_kernelIN5flash11enable_sm90INS1_16FlashAttnFwdSm90INS1_25CollectiveMainloopFwdSm90ILi2EN4cute5tupleIJNS5_1CILi1EEES8_S8_EEENS6_IJNS7_ILi128EEENS7_ILi160EEENS7_ILi192EEEEEELi128ENS_12float_e4m3_tEfNS_4arch4Sm90ELb1ELb0ELb0ELb1ELb1ELb1ELb0ELb1ELb1ELb1ELb0ELb0EEENS1_21CollectiveEpilogueFwdINS6_IJSA_SA_SB_EEES9_NS_10bfloat16_tESG_Li256ELb1ELb1ELb0ELb1EEENS1_36VarlenDynamicPersistentTileSchedulerILi128ELi160ELi256ELi128ELb0ELb1ELb1ELb1ELb1ELb1EEEEEEEEEvNT_6ParamsE --------------------------
	.section	.nv.constant0._ZN7cutlass13device_kernelIN5flash11enable_sm90INS1_16FlashAttnFwdSm90INS1_25CollectiveMainloopFwdSm90ILi2EN4cute5tupleIJNS5_1CILi1EEES8_S8_EEENS6_IJNS7_ILi128EEENS7_ILi160EEENS7_ILi192EEEEEELi128ENS_12float_e4m3_tEfNS_4arch4Sm90ELb1ELb0ELb0ELb1ELb1ELb1ELb0ELb1ELb1ELb1ELb0ELb0EEENS1_21CollectiveEpilogueFwdINS6_IJSA_SA_SB_EEES9_NS_10bfloat16_tESG_Li256ELb1ELb1ELb0ELb1EEENS1_36VarlenDynamicPersistentTileSchedulerILi128ELi160ELi256ELi128ELb0ELb1ELb1ELb1ELb1ELb1EEEEEEEEEvNT_6ParamsE,"a",@progbits
	.sectionflags	@""
	.align	4
.nv.constant0._ZN7cutlass13device_kernelIN5flash11enable_sm90INS1_16FlashAttnFwdSm90INS1_25CollectiveMainloopFwdSm90ILi2EN4cute5tupleIJNS5_1CILi1EEES8_S8_EEENS6_IJNS7_ILi128EEENS7_ILi160EEENS7_ILi192EEEEEELi128ENS_12float_e4m3_tEfNS_4arch4Sm90ELb1ELb0ELb0ELb1ELb1ELb1ELb0ELb1ELb1ELb1ELb0ELb0EEENS1_21CollectiveEpilogueFwdINS6_IJSA_SA_SB_EEES9_NS_10bfloat16_tESG_Li256ELb1ELb1ELb0ELb1EEENS1_36VarlenDynamicPersistentTileSchedulerILi128ELi160ELi256ELi128ELb0ELb1ELb1ELb1ELb1ELb1EEEEEEEEEvNT_6ParamsE:
	.zero		3584


//--------------------- SYMBOLS --------------------------

	.type		.nv.reservedSmem.offset0,@object
	.size		.nv.reservedSmem.offset0,0x4
